//
// Generated by NVIDIA NVVM Compiler
//
// Compiler Build ID: CL-36424714
// Cuda compilation tools, release 13.0, V13.0.88
// Based on NVVM 20.0.0
//

.version 9.0
.target sm_100
.address_size 64

	// .globl	_Z17stack_push_kernelPiS_iiS_

.visible .entry _Z17stack_push_kernelPiS_iiS_(
	.param .u64 .ptr .align 1 _Z17stack_push_kernelPiS_iiS__param_0,
	.param .u64 .ptr .align 1 _Z17stack_push_kernelPiS_iiS__param_1,
	.param .u32 _Z17stack_push_kernelPiS_iiS__param_2,
	.param .u32 _Z17stack_push_kernelPiS_iiS__param_3,
	.param .u64 .ptr .align 1 _Z17stack_push_kernelPiS_iiS__param_4
)
{
	.reg .pred 	%p<22>;
	.reg .b32 	%r<76>;
	.reg .b64 	%rd<21>;

	ld.param.u64 	%rd4, [_Z17stack_push_kernelPiS_iiS__param_0];
	ld.param.u64 	%rd5, [_Z17stack_push_kernelPiS_iiS__param_1];
	ld.param.u32 	%r36, [_Z17stack_push_kernelPiS_iiS__param_2];
	ld.param.u32 	%r37, [_Z17stack_push_kernelPiS_iiS__param_3];
	ld.param.u64 	%rd3, [_Z17stack_push_kernelPiS_iiS__param_4];
	cvta.to.global.u64 	%rd1, %rd4;
	cvta.to.global.u64 	%rd2, %rd5;
	setp.lt.s32 	%p1, %r37, 1;
	mov.b32 	%r75, 0;
	@%p1 bra 	$L__BB0_30;
	mov.u32 	%r41, %tid.x;
	mov.u32 	%r42, %ntid.x;
	mov.u32 	%r43, %ctaid.x;
	mad.lo.s32 	%r44, %r43, %r42, %r41;
	mul.lo.s32 	%r1, %r44, 1000;
	and.b32  	%r2, %r37, 3;
	setp.lt.u32 	%p2, %r37, 4;
	mov.b32 	%r73, 0;
	mov.u32 	%r75, %r73;
	@%p2 bra 	$L__BB0_16;
	and.b32  	%r73, %r37, 2147483644;
	neg.s32 	%r67, %r73;
	add.s32 	%r66, %r1, 3;
	mov.b32 	%r75, 0;
$L__BB0_3:
	.pragma "nounroll";
	add.s32 	%r9, %r66, -2;
	atom.global.add.u32 	%r10, [%rd2], 1;
	setp.ge.s32 	%p3, %r10, %r36;
	@%p3 bra 	$L__BB0_5;
	mul.wide.s32 	%rd6, %r10, 4;
	add.s64 	%rd7, %rd1, %rd6;
	add.s32 	%r47, %r9, -1;
	st.global.u32 	[%rd7], %r47;
	bra.uni 	$L__BB0_6;
$L__BB0_5:
	atom.global.add.u32 	%r46, [%rd2], -1;
$L__BB0_6:
	setp.lt.s32 	%p4, %r10, %r36;
	selp.u32 	%r48, 1, 0, %p4;
	add.s32 	%r11, %r75, %r48;
	atom.global.add.u32 	%r12, [%rd2], 1;
	setp.lt.s32 	%p5, %r12, %r36;
	@%p5 bra 	$L__BB0_8;
	atom.global.add.u32 	%r49, [%rd2], -1;
	bra.uni 	$L__BB0_9;
$L__BB0_8:
	mul.wide.s32 	%rd8, %r12, 4;
	add.s64 	%rd9, %rd1, %rd8;
	st.global.u32 	[%rd9], %r9;
$L__BB0_9:
	setp.lt.s32 	%p6, %r12, %r36;
	selp.u32 	%r50, 1, 0, %p6;
	add.s32 	%r13, %r11, %r50;
	atom.global.add.u32 	%r14, [%rd2], 1;
	setp.lt.s32 	%p7, %r14, %r36;
	@%p7 bra 	$L__BB0_11;
	atom.global.add.u32 	%r51, [%rd2], -1;
	bra.uni 	$L__BB0_12;
$L__BB0_11:
	add.s32 	%r52, %r9, 1;
	mul.wide.s32 	%rd10, %r14, 4;
	add.s64 	%rd11, %rd1, %rd10;
	st.global.u32 	[%rd11], %r52;
$L__BB0_12:
	setp.lt.s32 	%p8, %r14, %r36;
	selp.u32 	%r53, 1, 0, %p8;
	add.s32 	%r15, %r13, %r53;
	atom.global.add.u32 	%r16, [%rd2], 1;
	setp.lt.s32 	%p9, %r16, %r36;
	@%p9 bra 	$L__BB0_14;
	atom.global.add.u32 	%r54, [%rd2], -1;
	bra.uni 	$L__BB0_15;
$L__BB0_14:
	mul.wide.s32 	%rd12, %r16, 4;
	add.s64 	%rd13, %rd1, %rd12;
	st.global.u32 	[%rd13], %r66;
$L__BB0_15:
	setp.lt.s32 	%p10, %r16, %r36;
	selp.u32 	%r55, 1, 0, %p10;
	add.s32 	%r75, %r15, %r55;
	add.s32 	%r67, %r67, 4;
	add.s32 	%r66, %r66, 4;
	setp.ne.s32 	%p11, %r67, 0;
	@%p11 bra 	$L__BB0_3;
$L__BB0_16:
	setp.eq.s32 	%p12, %r2, 0;
	@%p12 bra 	$L__BB0_30;
	setp.eq.s32 	%p13, %r2, 1;
	@%p13 bra 	$L__BB0_25;
	add.s32 	%r23, %r73, %r1;
	atom.global.add.u32 	%r24, [%rd2], 1;
	setp.lt.s32 	%p14, %r24, %r36;
	@%p14 bra 	$L__BB0_20;
	atom.global.add.u32 	%r57, [%rd2], -1;
	bra.uni 	$L__BB0_21;
$L__BB0_20:
	mul.wide.s32 	%rd14, %r24, 4;
	add.s64 	%rd15, %rd1, %rd14;
	st.global.u32 	[%rd15], %r23;
$L__BB0_21:
	setp.lt.s32 	%p15, %r24, %r36;
	selp.u32 	%r58, 1, 0, %p15;
	add.s32 	%r25, %r75, %r58;
	atom.global.add.u32 	%r26, [%rd2], 1;
	setp.lt.s32 	%p16, %r26, %r36;
	@%p16 bra 	$L__BB0_23;
	atom.global.add.u32 	%r59, [%rd2], -1;
	bra.uni 	$L__BB0_24;
$L__BB0_23:
	add.s32 	%r60, %r23, 1;
	mul.wide.s32 	%rd16, %r26, 4;
	add.s64 	%rd17, %rd1, %rd16;
	st.global.u32 	[%rd17], %r60;
$L__BB0_24:
	setp.lt.s32 	%p17, %r26, %r36;
	selp.u32 	%r61, 1, 0, %p17;
	add.s32 	%r75, %r25, %r61;
	add.s32 	%r73, %r73, 2;
$L__BB0_25:
	and.b32  	%r62, %r37, 1;
	setp.eq.b32 	%p18, %r62, 1;
	not.pred 	%p19, %p18;
	@%p19 bra 	$L__BB0_30;
	add.s32 	%r32, %r73, %r1;
	atom.global.add.u32 	%r33, [%rd2], 1;
	setp.lt.s32 	%p20, %r33, %r36;
	@%p20 bra 	$L__BB0_28;
	atom.global.add.u32 	%r63, [%rd2], -1;
	bra.uni 	$L__BB0_29;
$L__BB0_28:
	mul.wide.s32 	%rd18, %r33, 4;
	add.s64 	%rd19, %rd1, %rd18;
	st.global.u32 	[%rd19], %r32;
$L__BB0_29:
	setp.lt.s32 	%p21, %r33, %r36;
	selp.u32 	%r64, 1, 0, %p21;
	add.s32 	%r75, %r75, %r64;
$L__BB0_30:
	cvta.to.global.u64 	%rd20, %rd3;
	atom.global.add.u32 	%r65, [%rd20], %r75;
	ret;

}
	// .globl	_Z16stack_pop_kernelPiS_iiS_S_
.visible .entry _Z16stack_pop_kernelPiS_iiS_S_(
	.param .u64 .ptr .align 1 _Z16stack_pop_kernelPiS_iiS_S__param_0,
	.param .u64 .ptr .align 1 _Z16stack_pop_kernelPiS_iiS_S__param_1,
	.param .u32 _Z16stack_pop_kernelPiS_iiS_S__param_2,
	.param .u32 _Z16stack_pop_kernelPiS_iiS_S__param_3,
	.param .u64 .ptr .align 1 _Z16stack_pop_kernelPiS_iiS_S__param_4,
	.param .u64 .ptr .align 1 _Z16stack_pop_kernelPiS_iiS_S__param_5
)
{
	.reg .pred 	%p<25>;
	.reg .b32 	%r<136>;
	.reg .b64 	%rd<41>;

	ld.param.u64 	%rd6, [_Z16stack_pop_kernelPiS_iiS_S__param_0];
	ld.param.u64 	%rd7, [_Z16stack_pop_kernelPiS_iiS_S__param_1];
	ld.param.u32 	%r56, [_Z16stack_pop_kernelPiS_iiS_S__param_3];
	ld.param.u64 	%rd4, [_Z16stack_pop_kernelPiS_iiS_S__param_4];
	ld.param.u64 	%rd5, [_Z16stack_pop_kernelPiS_iiS_S__param_5];
	cvta.to.global.u64 	%rd1, %rd6;
	cvta.to.global.u64 	%rd2, %rd7;
	setp.lt.s32 	%p1, %r56, 1;
	mov.b32 	%r116, 0;
	@%p1 bra 	$L__BB1_54;
	cvta.to.global.u64 	%rd8, %rd4;
	mov.u32 	%r60, %tid.x;
	mov.u32 	%r61, %ntid.x;
	mov.u32 	%r62, %ctaid.x;
	mad.lo.s32 	%r63, %r62, %r61, %r60;
	mul.wide.s32 	%rd9, %r63, 4;
	add.s64 	%rd3, %rd8, %rd9;
	and.b32  	%r1, %r56, 7;
	setp.lt.u32 	%p2, %r56, 8;
	mov.b32 	%r116, 0;
	@%p2 bra 	$L__BB1_28;
	and.b32  	%r65, %r56, 2147483640;
	neg.s32 	%r115, %r65;
	mov.b32 	%r116, 0;
$L__BB1_3:
	.pragma "nounroll";
	atom.global.add.u32 	%r5, [%rd2], -1;
	setp.gt.s32 	%p3, %r5, 0;
	@%p3 bra 	$L__BB1_5;
	atom.global.add.u32 	%r68, [%rd2], 1;
	bra.uni 	$L__BB1_6;
$L__BB1_5:
	add.s32 	%r66, %r5, -1;
	mul.wide.u32 	%rd10, %r66, 4;
	add.s64 	%rd11, %rd1, %rd10;
	ld.global.u32 	%r67, [%rd11];
	add.s32 	%r116, %r116, 1;
	st.global.u32 	[%rd3], %r67;
$L__BB1_6:
	atom.global.add.u32 	%r8, [%rd2], -1;
	setp.lt.s32 	%p4, %r8, 1;
	@%p4 bra 	$L__BB1_8;
	add.s32 	%r69, %r8, -1;
	mul.wide.u32 	%rd12, %r69, 4;
	add.s64 	%rd13, %rd1, %rd12;
	ld.global.u32 	%r70, [%rd13];
	add.s32 	%r116, %r116, 1;
	st.global.u32 	[%rd3], %r70;
	bra.uni 	$L__BB1_9;
$L__BB1_8:
	atom.global.add.u32 	%r71, [%rd2], 1;
$L__BB1_9:
	atom.global.add.u32 	%r11, [%rd2], -1;
	setp.lt.s32 	%p5, %r11, 1;
	@%p5 bra 	$L__BB1_11;
	add.s32 	%r72, %r11, -1;
	mul.wide.u32 	%rd14, %r72, 4;
	add.s64 	%rd15, %rd1, %rd14;
	ld.global.u32 	%r73, [%rd15];
	add.s32 	%r116, %r116, 1;
	st.global.u32 	[%rd3], %r73;
	bra.uni 	$L__BB1_12;
$L__BB1_11:
	atom.global.add.u32 	%r74, [%rd2], 1;
$L__BB1_12:
	atom.global.add.u32 	%r14, [%rd2], -1;
	setp.lt.s32 	%p6, %r14, 1;
	@%p6 bra 	$L__BB1_14;
	add.s32 	%r75, %r14, -1;
	mul.wide.u32 	%rd16, %r75, 4;
	add.s64 	%rd17, %rd1, %rd16;
	ld.global.u32 	%r76, [%rd17];
	add.s32 	%r116, %r116, 1;
	st.global.u32 	[%rd3], %r76;
	bra.uni 	$L__BB1_15;
$L__BB1_14:
	atom.global.add.u32 	%r77, [%rd2], 1;
$L__BB1_15:
	atom.global.add.u32 	%r17, [%rd2], -1;
	setp.lt.s32 	%p7, %r17, 1;
	@%p7 bra 	$L__BB1_17;
	add.s32 	%r78, %r17, -1;
	mul.wide.u32 	%rd18, %r78, 4;
	add.s64 	%rd19, %rd1, %rd18;
	ld.global.u32 	%r79, [%rd19];
	add.s32 	%r116, %r116, 1;
	st.global.u32 	[%rd3], %r79;
	bra.uni 	$L__BB1_18;
$L__BB1_17:
	atom.global.add.u32 	%r80, [%rd2], 1;
$L__BB1_18:
	atom.global.add.u32 	%r20, [%rd2], -1;
	setp.lt.s32 	%p8, %r20, 1;
	@%p8 bra 	$L__BB1_20;
	add.s32 	%r81, %r20, -1;
	mul.wide.u32 	%rd20, %r81, 4;
	add.s64 	%rd21, %rd1, %rd20;
	ld.global.u32 	%r82, [%rd21];
	add.s32 	%r116, %r116, 1;
	st.global.u32 	[%rd3], %r82;
	bra.uni 	$L__BB1_21;
$L__BB1_20:
	atom.global.add.u32 	%r83, [%rd2], 1;
$L__BB1_21:
	atom.global.add.u32 	%r23, [%rd2], -1;
	setp.lt.s32 	%p9, %r23, 1;
	@%p9 bra 	$L__BB1_23;
	add.s32 	%r84, %r23, -1;
	mul.wide.u32 	%rd22, %r84, 4;
	add.s64 	%rd23, %rd1, %rd22;
	ld.global.u32 	%r85, [%rd23];
	add.s32 	%r116, %r116, 1;
	st.global.u32 	[%rd3], %r85;
	bra.uni 	$L__BB1_24;
$L__BB1_23:
	atom.global.add.u32 	%r86, [%rd2], 1;
$L__BB1_24:
	atom.global.add.u32 	%r26, [%rd2], -1;
	setp.lt.s32 	%p10, %r26, 1;
	@%p10 bra 	$L__BB1_26;
	add.s32 	%r87, %r26, -1;
	mul.wide.u32 	%rd24, %r87, 4;
	add.s64 	%rd25, %rd1, %rd24;
	ld.global.u32 	%r88, [%rd25];
	add.s32 	%r116, %r116, 1;
	st.global.u32 	[%rd3], %r88;
	bra.uni 	$L__BB1_27;
$L__BB1_26:
	atom.global.add.u32 	%r89, [%rd2], 1;
$L__BB1_27:
	add.s32 	%r115, %r115, 8;
	setp.ne.s32 	%p11, %r115, 0;
	@%p11 bra 	$L__BB1_3;
$L__BB1_28:
	setp.eq.s32 	%p12, %r1, 0;
	@%p12 bra 	$L__BB1_54;
	and.b32  	%r32, %r56, 3;
	setp.lt.u32 	%p13, %r1, 4;
	@%p13 bra 	$L__BB1_42;
	atom.global.add.u32 	%r33, [%rd2], -1;
	setp.lt.s32 	%p14, %r33, 1;
	@%p14 bra 	$L__BB1_32;
	add.s32 	%r91, %r33, -1;
	mul.wide.u32 	%rd26, %r91, 4;
	add.s64 	%rd27, %rd1, %rd26;
	ld.global.u32 	%r92, [%rd27];
	add.s32 	%r116, %r116, 1;
	st.global.u32 	[%rd3], %r92;
	bra.uni 	$L__BB1_33;
$L__BB1_32:
	atom.global.add.u32 	%r93, [%rd2], 1;
$L__BB1_33:
	atom.global.add.u32 	%r36, [%rd2], -1;
	setp.lt.s32 	%p15, %r36, 1;
	@%p15 bra 	$L__BB1_35;
	add.s32 	%r94, %r36, -1;
	mul.wide.u32 	%rd28, %r94, 4;
	add.s64 	%rd29, %rd1, %rd28;
	ld.global.u32 	%r95, [%rd29];
	add.s32 	%r116, %r116, 1;
	st.global.u32 	[%rd3], %r95;
	bra.uni 	$L__BB1_36;
$L__BB1_35:
	atom.global.add.u32 	%r96, [%rd2], 1;
$L__BB1_36:
	atom.global.add.u32 	%r39, [%rd2], -1;
	setp.lt.s32 	%p16, %r39, 1;
	@%p16 bra 	$L__BB1_38;
	add.s32 	%r97, %r39, -1;
	mul.wide.u32 	%rd30, %r97, 4;
	add.s64 	%rd31, %rd1, %rd30;
	ld.global.u32 	%r98, [%rd31];
	add.s32 	%r116, %r116, 1;
	st.global.u32 	[%rd3], %r98;
	bra.uni 	$L__BB1_39;
$L__BB1_38:
	atom.global.add.u32 	%r99, [%rd2], 1;
$L__BB1_39:
	atom.global.add.u32 	%r42, [%rd2], -1;
	setp.lt.s32 	%p17, %r42, 1;
	@%p17 bra 	$L__BB1_41;
	add.s32 	%r100, %r42, -1;
	mul.wide.u32 	%rd32, %r100, 4;
	add.s64 	%rd33, %rd1, %rd32;
	ld.global.u32 	%r101, [%rd33];
	add.s32 	%r116, %r116, 1;
	st.global.u32 	[%rd3], %r101;
	bra.uni 	$L__BB1_42;
$L__BB1_41:
	atom.global.add.u32 	%r102, [%rd2], 1;
$L__BB1_42:
	setp.eq.s32 	%p18, %r32, 0;
	@%p18 bra 	$L__BB1_54;
	setp.eq.s32 	%p19, %r32, 1;
	@%p19 bra 	$L__BB1_50;
	atom.global.add.u32 	%r46, [%rd2], -1;
	setp.lt.s32 	%p20, %r46, 1;
	@%p20 bra 	$L__BB1_46;
	add.s32 	%r104, %r46, -1;
	mul.wide.u32 	%rd34, %r104, 4;
	add.s64 	%rd35, %rd1, %rd34;
	ld.global.u32 	%r105, [%rd35];
	add.s32 	%r116, %r116, 1;
	st.global.u32 	[%rd3], %r105;
	bra.uni 	$L__BB1_47;
$L__BB1_46:
	atom.global.add.u32 	%r106, [%rd2], 1;
$L__BB1_47:
	atom.global.add.u32 	%r49, [%rd2], -1;
	setp.lt.s32 	%p21, %r49, 1;
	@%p21 bra 	$L__BB1_49;
	add.s32 	%r107, %r49, -1;
	mul.wide.u32 	%rd36, %r107, 4;
	add.s64 	%rd37, %rd1, %rd36;
	ld.global.u32 	%r108, [%rd37];
	add.s32 	%r116, %r116, 1;
	st.global.u32 	[%rd3], %r108;
	bra.uni 	$L__BB1_50;
$L__BB1_49:
	atom.global.add.u32 	%r109, [%rd2], 1;
$L__BB1_50:
	and.b32  	%r110, %r56, 1;
	setp.eq.b32 	%p22, %r110, 1;
	not.pred 	%p23, %p22;
	@%p23 bra 	$L__BB1_54;
	atom.global.add.u32 	%r53, [%rd2], -1;
	setp.lt.s32 	%p24, %r53, 1;
	@%p24 bra 	$L__BB1_53;
	add.s32 	%r111, %r53, -1;
	mul.wide.u32 	%rd38, %r111, 4;
	add.s64 	%rd39, %rd1, %rd38;
	ld.global.u32 	%r112, [%rd39];
	add.s32 	%r116, %r116, 1;
	st.global.u32 	[%rd3], %r112;
	bra.uni 	$L__BB1_54;
$L__BB1_53:
	atom.global.add.u32 	%r113, [%rd2], 1;
$L__BB1_54:
	cvta.to.global.u64 	%rd40, %rd5;
	atom.global.add.u32 	%r114, [%rd40], %r116;
	ret;

}
	// .globl	_Z20queue_enqueue_kernelPiS_S_iiS_
.visible .entry _Z20queue_enqueue_kernelPiS_S_iiS_(
	.param .u64 .ptr .align 1 _Z20queue_enqueue_kernelPiS_S_iiS__param_0,
	.param .u64 .ptr .align 1 _Z20queue_enqueue_kernelPiS_S_iiS__param_1,
	.param .u64 .ptr .align 1 _Z20queue_enqueue_kernelPiS_S_iiS__param_2,
	.param .u32 _Z20queue_enqueue_kernelPiS_S_iiS__param_3,
	.param .u32 _Z20queue_enqueue_kernelPiS_S_iiS__param_4,
	.param .u64 .ptr .align 1 _Z20queue_enqueue_kernelPiS_S_iiS__param_5
)
{
	.reg .pred 	%p<22>;
	.reg .b32 	%r<76>;
	.reg .b64 	%rd<21>;

	ld.param.u64 	%rd4, [_Z20queue_enqueue_kernelPiS_S_iiS__param_0];
	ld.param.u64 	%rd5, [_Z20queue_enqueue_kernelPiS_S_iiS__param_2];
	ld.param.u32 	%r36, [_Z20queue_enqueue_kernelPiS_S_iiS__param_3];
	ld.param.u32 	%r37, [_Z20queue_enqueue_kernelPiS_S_iiS__param_4];
	ld.param.u64 	%rd3, [_Z20queue_enqueue_kernelPiS_S_iiS__param_5];
	cvta.to.global.u64 	%rd1, %rd4;
	cvta.to.global.u64 	%rd2, %rd5;
	setp.lt.s32 	%p1, %r37, 1;
	mov.b32 	%r75, 0;
	@%p1 bra 	$L__BB2_30;
	mov.u32 	%r41, %tid.x;
	mov.u32 	%r42, %ntid.x;
	mov.u32 	%r43, %ctaid.x;
	mad.lo.s32 	%r44, %r43, %r42, %r41;
	mul.lo.s32 	%r1, %r44, 1000;
	and.b32  	%r2, %r37, 3;
	setp.lt.u32 	%p2, %r37, 4;
	mov.b32 	%r73, 0;
	mov.u32 	%r75, %r73;
	@%p2 bra 	$L__BB2_16;
	and.b32  	%r73, %r37, 2147483644;
	neg.s32 	%r67, %r73;
	add.s32 	%r66, %r1, 3;
	mov.b32 	%r75, 0;
$L__BB2_3:
	.pragma "nounroll";
	add.s32 	%r9, %r66, -2;
	atom.global.add.u32 	%r10, [%rd2], 1;
	setp.ge.s32 	%p3, %r10, %r36;
	@%p3 bra 	$L__BB2_5;
	mul.wide.s32 	%rd6, %r10, 4;
	add.s64 	%rd7, %rd1, %rd6;
	add.s32 	%r47, %r9, -1;
	st.global.u32 	[%rd7], %r47;
	bra.uni 	$L__BB2_6;
$L__BB2_5:
	atom.global.add.u32 	%r46, [%rd2], -1;
$L__BB2_6:
	setp.lt.s32 	%p4, %r10, %r36;
	selp.u32 	%r48, 1, 0, %p4;
	add.s32 	%r11, %r75, %r48;
	atom.global.add.u32 	%r12, [%rd2], 1;
	setp.lt.s32 	%p5, %r12, %r36;
	@%p5 bra 	$L__BB2_8;
	atom.global.add.u32 	%r49, [%rd2], -1;
	bra.uni 	$L__BB2_9;
$L__BB2_8:
	mul.wide.s32 	%rd8, %r12, 4;
	add.s64 	%rd9, %rd1, %rd8;
	st.global.u32 	[%rd9], %r9;
$L__BB2_9:
	setp.lt.s32 	%p6, %r12, %r36;
	selp.u32 	%r50, 1, 0, %p6;
	add.s32 	%r13, %r11, %r50;
	atom.global.add.u32 	%r14, [%rd2], 1;
	setp.lt.s32 	%p7, %r14, %r36;
	@%p7 bra 	$L__BB2_11;
	atom.global.add.u32 	%r51, [%rd2], -1;
	bra.uni 	$L__BB2_12;
$L__BB2_11:
	add.s32 	%r52, %r9, 1;
	mul.wide.s32 	%rd10, %r14, 4;
	add.s64 	%rd11, %rd1, %rd10;
	st.global.u32 	[%rd11], %r52;
$L__BB2_12:
	setp.lt.s32 	%p8, %r14, %r36;
	selp.u32 	%r53, 1, 0, %p8;
	add.s32 	%r15, %r13, %r53;
	atom.global.add.u32 	%r16, [%rd2], 1;
	setp.lt.s32 	%p9, %r16, %r36;
	@%p9 bra 	$L__BB2_14;
	atom.global.add.u32 	%r54, [%rd2], -1;
	bra.uni 	$L__BB2_15;
$L__BB2_14:
	mul.wide.s32 	%rd12, %r16, 4;
	add.s64 	%rd13, %rd1, %rd12;
	st.global.u32 	[%rd13], %r66;
$L__BB2_15:
	setp.lt.s32 	%p10, %r16, %r36;
	selp.u32 	%r55, 1, 0, %p10;
	add.s32 	%r75, %r15, %r55;
	add.s32 	%r67, %r67, 4;
	add.s32 	%r66, %r66, 4;
	setp.ne.s32 	%p11, %r67, 0;
	@%p11 bra 	$L__BB2_3;
$L__BB2_16:
	setp.eq.s32 	%p12, %r2, 0;
	@%p12 bra 	$L__BB2_30;
	setp.eq.s32 	%p13, %r2, 1;
	@%p13 bra 	$L__BB2_25;
	add.s32 	%r23, %r73, %r1;
	atom.global.add.u32 	%r24, [%rd2], 1;
	setp.lt.s32 	%p14, %r24, %r36;
	@%p14 bra 	$L__BB2_20;
	atom.global.add.u32 	%r57, [%rd2], -1;
	bra.uni 	$L__BB2_21;
$L__BB2_20:
	mul.wide.s32 	%rd14, %r24, 4;
	add.s64 	%rd15, %rd1, %rd14;
	st.global.u32 	[%rd15], %r23;
$L__BB2_21:
	setp.lt.s32 	%p15, %r24, %r36;
	selp.u32 	%r58, 1, 0, %p15;
	add.s32 	%r25, %r75, %r58;
	atom.global.add.u32 	%r26, [%rd2], 1;
	setp.lt.s32 	%p16, %r26, %r36;
	@%p16 bra 	$L__BB2_23;
	atom.global.add.u32 	%r59, [%rd2], -1;
	bra.uni 	$L__BB2_24;
$L__BB2_23:
	add.s32 	%r60, %r23, 1;
	mul.wide.s32 	%rd16, %r26, 4;
	add.s64 	%rd17, %rd1, %rd16;
	st.global.u32 	[%rd17], %r60;
$L__BB2_24:
	setp.lt.s32 	%p17, %r26, %r36;
	selp.u32 	%r61, 1, 0, %p17;
	add.s32 	%r75, %r25, %r61;
	add.s32 	%r73, %r73, 2;
$L__BB2_25:
	and.b32  	%r62, %r37, 1;
	setp.eq.b32 	%p18, %r62, 1;
	not.pred 	%p19, %p18;
	@%p19 bra 	$L__BB2_30;
	add.s32 	%r32, %r73, %r1;
	atom.global.add.u32 	%r33, [%rd2], 1;
	setp.lt.s32 	%p20, %r33, %r36;
	@%p20 bra 	$L__BB2_28;
	atom.global.add.u32 	%r63, [%rd2], -1;
	bra.uni 	$L__BB2_29;
$L__BB2_28:
	mul.wide.s32 	%rd18, %r33, 4;
	add.s64 	%rd19, %rd1, %rd18;
	st.global.u32 	[%rd19], %r32;
$L__BB2_29:
	setp.lt.s32 	%p21, %r33, %r36;
	selp.u32 	%r64, 1, 0, %p21;
	add.s32 	%r75, %r75, %r64;
$L__BB2_30:
	cvta.to.global.u64 	%rd20, %rd3;
	atom.global.add.u32 	%r65, [%rd20], %r75;
	ret;

}
	// .globl	_Z20queue_dequeue_kernelPiS_S_iiS_S_
.visible .entry _Z20queue_dequeue_kernelPiS_S_iiS_S_(
	.param .u64 .ptr .align 1 _Z20queue_dequeue_kernelPiS_S_iiS_S__param_0,
	.param .u64 .ptr .align 1 _Z20queue_dequeue_kernelPiS_S_iiS_S__param_1,
	.param .u64 .ptr .align 1 _Z20queue_dequeue_kernelPiS_S_iiS_S__param_2,
	.param .u32 _Z20queue_dequeue_kernelPiS_S_iiS_S__param_3,
	.param .u32 _Z20queue_dequeue_kernelPiS_S_iiS_S__param_4,
	.param .u64 .ptr .align 1 _Z20queue_dequeue_kernelPiS_S_iiS_S__param_5,
	.param .u64 .ptr .align 1 _Z20queue_dequeue_kernelPiS_S_iiS_S__param_6
)
{
	.reg .pred 	%p<25>;
	.reg .b32 	%r<136>;
	.reg .b64 	%rd<43>;

	ld.param.u64 	%rd7, [_Z20queue_dequeue_kernelPiS_S_iiS_S__param_0];
	ld.param.u64 	%rd8, [_Z20queue_dequeue_kernelPiS_S_iiS_S__param_1];
	ld.param.u64 	%rd9, [_Z20queue_dequeue_kernelPiS_S_iiS_S__param_2];
	ld.param.u32 	%r56, [_Z20queue_dequeue_kernelPiS_S_iiS_S__param_4];
	ld.param.u64 	%rd5, [_Z20queue_dequeue_kernelPiS_S_iiS_S__param_5];
	ld.param.u64 	%rd6, [_Z20queue_dequeue_kernelPiS_S_iiS_S__param_6];
	cvta.to.global.u64 	%rd1, %rd7;
	cvta.to.global.u64 	%rd2, %rd9;
	cvta.to.global.u64 	%rd3, %rd8;
	setp.lt.s32 	%p1, %r56, 1;
	mov.b32 	%r116, 0;
	@%p1 bra 	$L__BB3_54;
	cvta.to.global.u64 	%rd10, %rd5;
	mov.u32 	%r60, %tid.x;
	mov.u32 	%r61, %ntid.x;
	mov.u32 	%r62, %ctaid.x;
	mad.lo.s32 	%r63, %r62, %r61, %r60;
	mul.wide.s32 	%rd11, %r63, 4;
	add.s64 	%rd4, %rd10, %rd11;
	and.b32  	%r1, %r56, 7;
	setp.lt.u32 	%p2, %r56, 8;
	mov.b32 	%r116, 0;
	@%p2 bra 	$L__BB3_28;
	and.b32  	%r65, %r56, 2147483640;
	neg.s32 	%r115, %r65;
	mov.b32 	%r116, 0;
$L__BB3_3:
	.pragma "nounroll";
	atom.global.add.u32 	%r5, [%rd3], 1;
	ld.global.u32 	%r66, [%rd2];
	setp.lt.s32 	%p3, %r5, %r66;
	@%p3 bra 	$L__BB3_5;
	atom.global.add.u32 	%r67, [%rd3], -1;
	bra.uni 	$L__BB3_6;
$L__BB3_5:
	mul.wide.s32 	%rd12, %r5, 4;
	add.s64 	%rd13, %rd1, %rd12;
	ld.global.u32 	%r68, [%rd13];
	add.s32 	%r116, %r116, 1;
	st.global.u32 	[%rd4], %r68;
$L__BB3_6:
	atom.global.add.u32 	%r8, [%rd3], 1;
	ld.global.u32 	%r69, [%rd2];
	setp.lt.s32 	%p4, %r8, %r69;
	@%p4 bra 	$L__BB3_8;
	atom.global.add.u32 	%r70, [%rd3], -1;
	bra.uni 	$L__BB3_9;
$L__BB3_8:
	mul.wide.s32 	%rd14, %r8, 4;
	add.s64 	%rd15, %rd1, %rd14;
	ld.global.u32 	%r71, [%rd15];
	add.s32 	%r116, %r116, 1;
	st.global.u32 	[%rd4], %r71;
$L__BB3_9:
	atom.global.add.u32 	%r11, [%rd3], 1;
	ld.global.u32 	%r72, [%rd2];
	setp.lt.s32 	%p5, %r11, %r72;
	@%p5 bra 	$L__BB3_11;
	atom.global.add.u32 	%r73, [%rd3], -1;
	bra.uni 	$L__BB3_12;
$L__BB3_11:
	mul.wide.s32 	%rd16, %r11, 4;
	add.s64 	%rd17, %rd1, %rd16;
	ld.global.u32 	%r74, [%rd17];
	add.s32 	%r116, %r116, 1;
	st.global.u32 	[%rd4], %r74;
$L__BB3_12:
	atom.global.add.u32 	%r14, [%rd3], 1;
	ld.global.u32 	%r75, [%rd2];
	setp.lt.s32 	%p6, %r14, %r75;
	@%p6 bra 	$L__BB3_14;
	atom.global.add.u32 	%r76, [%rd3], -1;
	bra.uni 	$L__BB3_15;
$L__BB3_14:
	mul.wide.s32 	%rd18, %r14, 4;
	add.s64 	%rd19, %rd1, %rd18;
	ld.global.u32 	%r77, [%rd19];
	add.s32 	%r116, %r116, 1;
	st.global.u32 	[%rd4], %r77;
$L__BB3_15:
	atom.global.add.u32 	%r17, [%rd3], 1;
	ld.global.u32 	%r78, [%rd2];
	setp.lt.s32 	%p7, %r17, %r78;
	@%p7 bra 	$L__BB3_17;
	atom.global.add.u32 	%r79, [%rd3], -1;
	bra.uni 	$L__BB3_18;
$L__BB3_17:
	mul.wide.s32 	%rd20, %r17, 4;
	add.s64 	%rd21, %rd1, %rd20;
	ld.global.u32 	%r80, [%rd21];
	add.s32 	%r116, %r116, 1;
	st.global.u32 	[%rd4], %r80;
$L__BB3_18:
	atom.global.add.u32 	%r20, [%rd3], 1;
	ld.global.u32 	%r81, [%rd2];
	setp.lt.s32 	%p8, %r20, %r81;
	@%p8 bra 	$L__BB3_20;
	atom.global.add.u32 	%r82, [%rd3], -1;
	bra.uni 	$L__BB3_21;
$L__BB3_20:
	mul.wide.s32 	%rd22, %r20, 4;
	add.s64 	%rd23, %rd1, %rd22;
	ld.global.u32 	%r83, [%rd23];
	add.s32 	%r116, %r116, 1;
	st.global.u32 	[%rd4], %r83;
$L__BB3_21:
	atom.global.add.u32 	%r23, [%rd3], 1;
	ld.global.u32 	%r84, [%rd2];
	setp.lt.s32 	%p9, %r23, %r84;
	@%p9 bra 	$L__BB3_23;
	atom.global.add.u32 	%r85, [%rd3], -1;
	bra.uni 	$L__BB3_24;
$L__BB3_23:
	mul.wide.s32 	%rd24, %r23, 4;
	add.s64 	%rd25, %rd1, %rd24;
	ld.global.u32 	%r86, [%rd25];
	add.s32 	%r116, %r116, 1;
	st.global.u32 	[%rd4], %r86;
$L__BB3_24:
	atom.global.add.u32 	%r26, [%rd3], 1;
	ld.global.u32 	%r87, [%rd2];
	setp.lt.s32 	%p10, %r26, %r87;
	@%p10 bra 	$L__BB3_26;
	atom.global.add.u32 	%r88, [%rd3], -1;
	bra.uni 	$L__BB3_27;
$L__BB3_26:
	mul.wide.s32 	%rd26, %r26, 4;
	add.s64 	%rd27, %rd1, %rd26;
	ld.global.u32 	%r89, [%rd27];
	add.s32 	%r116, %r116, 1;
	st.global.u32 	[%rd4], %r89;
$L__BB3_27:
	add.s32 	%r115, %r115, 8;
	setp.ne.s32 	%p11, %r115, 0;
	@%p11 bra 	$L__BB3_3;
$L__BB3_28:
	setp.eq.s32 	%p12, %r1, 0;
	@%p12 bra 	$L__BB3_54;
	and.b32  	%r32, %r56, 3;
	setp.lt.u32 	%p13, %r1, 4;
	@%p13 bra 	$L__BB3_42;
	atom.global.add.u32 	%r33, [%rd3], 1;
	ld.global.u32 	%r91, [%rd2];
	setp.lt.s32 	%p14, %r33, %r91;
	@%p14 bra 	$L__BB3_32;
	atom.global.add.u32 	%r92, [%rd3], -1;
	bra.uni 	$L__BB3_33;
$L__BB3_32:
	mul.wide.s32 	%rd28, %r33, 4;
	add.s64 	%rd29, %rd1, %rd28;
	ld.global.u32 	%r93, [%rd29];
	add.s32 	%r116, %r116, 1;
	st.global.u32 	[%rd4], %r93;
$L__BB3_33:
	atom.global.add.u32 	%r36, [%rd3], 1;
	ld.global.u32 	%r94, [%rd2];
	setp.lt.s32 	%p15, %r36, %r94;
	@%p15 bra 	$L__BB3_35;
	atom.global.add.u32 	%r95, [%rd3], -1;
	bra.uni 	$L__BB3_36;
$L__BB3_35:
	mul.wide.s32 	%rd30, %r36, 4;
	add.s64 	%rd31, %rd1, %rd30;
	ld.global.u32 	%r96, [%rd31];
	add.s32 	%r116, %r116, 1;
	st.global.u32 	[%rd4], %r96;
$L__BB3_36:
	atom.global.add.u32 	%r39, [%rd3], 1;
	ld.global.u32 	%r97, [%rd2];
	setp.lt.s32 	%p16, %r39, %r97;
	@%p16 bra 	$L__BB3_38;
	atom.global.add.u32 	%r98, [%rd3], -1;
	bra.uni 	$L__BB3_39;
$L__BB3_38:
	mul.wide.s32 	%rd32, %r39, 4;
	add.s64 	%rd33, %rd1, %rd32;
	ld.global.u32 	%r99, [%rd33];
	add.s32 	%r116, %r116, 1;
	st.global.u32 	[%rd4], %r99;
$L__BB3_39:
	atom.global.add.u32 	%r42, [%rd3], 1;
	ld.global.u32 	%r100, [%rd2];
	setp.lt.s32 	%p17, %r42, %r100;
	@%p17 bra 	$L__BB3_41;
	atom.global.add.u32 	%r101, [%rd3], -1;
	bra.uni 	$L__BB3_42;
$L__BB3_41:
	mul.wide.s32 	%rd34, %r42, 4;
	add.s64 	%rd35, %rd1, %rd34;
	ld.global.u32 	%r102, [%rd35];
	add.s32 	%r116, %r116, 1;
	st.global.u32 	[%rd4], %r102;
$L__BB3_42:
	setp.eq.s32 	%p18, %r32, 0;
	@%p18 bra 	$L__BB3_54;
	setp.eq.s32 	%p19, %r32, 1;
	@%p19 bra 	$L__BB3_50;
	atom.global.add.u32 	%r46, [%rd3], 1;
	ld.global.u32 	%r104, [%rd2];
	setp.lt.s32 	%p20, %r46, %r104;
	@%p20 bra 	$L__BB3_46;
	atom.global.add.u32 	%r105, [%rd3], -1;
	bra.uni 	$L__BB3_47;
$L__BB3_46:
	mul.wide.s32 	%rd36, %r46, 4;
	add.s64 	%rd37, %rd1, %rd36;
	ld.global.u32 	%r106, [%rd37];
	add.s32 	%r116, %r116, 1;
	st.global.u32 	[%rd4], %r106;
$L__BB3_47:
	atom.global.add.u32 	%r49, [%rd3], 1;
	ld.global.u32 	%r107, [%rd2];
	setp.lt.s32 	%p21, %r49, %r107;
	@%p21 bra 	$L__BB3_49;
	atom.global.add.u32 	%r108, [%rd3], -1;
	bra.uni 	$L__BB3_50;
$L__BB3_49:
	mul.wide.s32 	%rd38, %r49, 4;
	add.s64 	%rd39, %rd1, %rd38;
	ld.global.u32 	%r109, [%rd39];
	add.s32 	%r116, %r116, 1;
	st.global.u32 	[%rd4], %r109;
$L__BB3_50:
	and.b32  	%r110, %r56, 1;
	setp.eq.b32 	%p22, %r110, 1;
	not.pred 	%p23, %p22;
	@%p23 bra 	$L__BB3_54;
	atom.global.add.u32 	%r53, [%rd3], 1;
	ld.global.u32 	%r111, [%rd2];
	setp.lt.s32 	%p24, %r53, %r111;
	@%p24 bra 	$L__BB3_53;
	atom.global.add.u32 	%r112, [%rd3], -1;
	bra.uni 	$L__BB3_54;
$L__BB3_53:
	mul.wide.s32 	%rd40, %r53, 4;
	add.s64 	%rd41, %rd1, %rd40;
	ld.global.u32 	%r113, [%rd41];
	add.s32 	%r116, %r116, 1;
	st.global.u32 	[%rd4], %r113;
$L__BB3_54:
	cvta.to.global.u64 	%rd42, %rd6;
	atom.global.add.u32 	%r114, [%rd42], %r116;
	ret;

}


// ===== COMPILED SASS (sm_100) =====

	.target	sm_100

	.elftype	@"ET_EXEC"


//--------------------- .note.nv.tkinfo           --------------------------
	.section	.note.nv.tkinfo,"",@"SHT_NOTE"
	.sectionflags	@"SHF_NOTE_NV_TKINFO"
	.tkinfo
        /*0018*/ 	.word	0x00000002
        /*0030*/ 	.string	""
        /*0030*/ 	.string	"ptxas"
        /*0030*/ 	.string	"Cuda compilation tools, release 13.0, V13.0.88"
        /*0030*/ 	.string	"Build cuda_13.0.r13.0/compiler.36424714_0"
        /*0030*/ 	.string	"-arch sm_100 -m 64 "



//--------------------- .note.nv.cuinfo           --------------------------
	.section	.note.nv.cuinfo,"",@"SHT_NOTE"
	.sectionflags	@"SHF_NOTE_NV_CUINFO"
        /*0018*/ 	.short	0x0002
        /*001a*/ 	.short	0x0064
        /*001c*/ 	.short	0x0082
	.zero		2


//--------------------- .nv.info                  --------------------------
	.section	.nv.info,"",@"SHT_CUDA_INFO"
	.align	4


	//----- nvinfo : EIATTR_REGCOUNT
	.align		4
        /*0000*/ 	.byte	0x04, 0x2f
        /*0002*/ 	.short	(.L_1 - .L_0)
	.align		4
.L_0:
        /*0004*/ 	.word	index@(_Z17stack_push_kernelPiS_iiS_)
        /*0008*/ 	.word	0x00000014


	//----- nvinfo : EIATTR_FRAME_SIZE
	.align		4
.L_1:
        /*000c*/ 	.byte	0x04, 0x11
        /*000e*/ 	.short	(.L_3 - .L_2)
	.align		4
.L_2:
        /*0010*/ 	.word	index@(_Z17stack_push_kernelPiS_iiS_)
        /*0014*/ 	.word	0x00000000


	//----- nvinfo : EIATTR_REGCOUNT
	.align		4
.L_3:
        /*0018*/ 	.byte	0x04, 0x2f
        /*001a*/ 	.short	(.L_5 - .L_4)
	.align		4
.L_4:
        /*001c*/ 	.word	index@(_Z16stack_pop_kernelPiS_iiS_S_)
        /*0020*/ 	.word	0x00000010


	//----- nvinfo : EIATTR_FRAME_SIZE
	.align		4
.L_5:
        /*0024*/ 	.byte	0x04, 0x11
        /*0026*/ 	.short	(.L_7 - .L_6)
	.align		4
.L_6:
        /*0028*/ 	.word	index@(_Z16stack_pop_kernelPiS_iiS_S_)
        /*002c*/ 	.word	0x00000000


	//----- nvinfo : EIATTR_REGCOUNT
	.align		4
.L_7:
        /*0030*/ 	.byte	0x04, 0x2f
        /*0032*/ 	.short	(.L_9 - .L_8)
	.align		4
.L_8:
        /*0034*/ 	.word	index@(_Z20queue_enqueue_kernelPiS_S_iiS_)
        /*0038*/ 	.word	0x00000014


	//----- nvinfo : EIATTR_FRAME_SIZE
	.align		4
.L_9:
        /*003c*/ 	.byte	0x04, 0x11
        /*003e*/ 	.short	(.L_11 - .L_10)
	.align		4
.L_10:
        /*0040*/ 	.word	index@(_Z20queue_enqueue_kernelPiS_S_iiS_)
        /*0044*/ 	.word	0x00000000


	//----- nvinfo : EIATTR_REGCOUNT
	.align		4
.L_11:
        /*0048*/ 	.byte	0x04, 0x2f
        /*004a*/ 	.short	(.L_13 - .L_12)
	.align		4
.L_12:
        /*004c*/ 	.word	index@(_Z20queue_dequeue_kernelPiS_S_iiS_S_)
        /*0050*/ 	.word	0x00000013


	//----- nvinfo : EIATTR_FRAME_SIZE
	.align		4
.L_13:
        /*0054*/ 	.byte	0x04, 0x11
        /*0056*/ 	.short	(.L_15 - .L_14)
	.align		4
.L_14:
        /*0058*/ 	.word	index@(_Z20queue_dequeue_kernelPiS_S_iiS_S_)
        /*005c*/ 	.word	0x00000000


	//----- nvinfo : EIATTR_MIN_STACK_SIZE
	.align		4
.L_15:
        /*0060*/ 	.byte	0x04, 0x12
        /*0062*/ 	.short	(.L_17 - .L_16)
	.align		4
.L_16:
        /*0064*/ 	.word	index@(_Z20queue_dequeue_kernelPiS_S_iiS_S_)
        /*0068*/ 	.word	0x00000000


	//----- nvinfo : EIATTR_MIN_STACK_SIZE
	.align		4
.L_17:
        /*006c*/ 	.byte	0x04, 0x12
        /*006e*/ 	.short	(.L_19 - .L_18)
	.align		4
.L_18:
        /*0070*/ 	.word	index@(_Z20queue_enqueue_kernelPiS_S_iiS_)
        /*0074*/ 	.word	0x00000000


	//----- nvinfo : EIATTR_MIN_STACK_SIZE
	.align		4
.L_19:
        /*0078*/ 	.byte	0x04, 0x12
        /*007a*/ 	.short	(.L_21 - .L_20)
	.align		4
.L_20:
        /*007c*/ 	.word	index@(_Z16stack_pop_kernelPiS_iiS_S_)
        /*0080*/ 	.word	0x00000000


	//----- nvinfo : EIATTR_MIN_STACK_SIZE
	.align		4
.L_21:
        /*0084*/ 	.byte	0x04, 0x12
        /*0086*/ 	.short	(.L_23 - .L_22)
	.align		4
.L_22:
        /*0088*/ 	.word	index@(_Z17stack_push_kernelPiS_iiS_)
        /*008c*/ 	.word	0x00000000
.L_23:


//--------------------- .nv.compat                --------------------------
	.section	.nv.compat,"",@"SHT_CUDA_COMPAT_INFO"
	.align	4
        /*0000*/ 	.byte	0x02, 0x09, 0x00, 0x00, 0x02, 0x02, 0x01, 0x00, 0x02, 0x05, 0x05, 0x00, 0x03, 0x07, 0x01, 0x01
        /*0010*/ 	.byte	0x02, 0x03, 0x00, 0x00, 0x02, 0x06, 0x01, 0x00, 0x04, 0x0b, 0x08, 0x00, 0x09, 0x00, 0x00, 0x00
        /*0020*/ 	.byte	0x00, 0x00, 0x00, 0x00


//--------------------- .nv.info._Z20queue_dequeue_kernelPiS_S_iiS_S_ --------------------------
	.section	.nv.info._Z20queue_dequeue_kernelPiS_S_iiS_S_,"",@"SHT_CUDA_INFO"
	.sectionflags	@""
	.align	4


	//----- nvinfo : EIATTR_CUDA_API_VERSION
	.align		4
        /*0000*/ 	.byte	0x04, 0x37
        /*0002*/ 	.short	(.L_25 - .L_24)
.L_24:
        /*0004*/ 	.word	0x00000082


	//----- nvinfo : EIATTR_KPARAM_INFO
	.align		4
.L_25:
        /*0008*/ 	.byte	0x04, 0x17
        /*000a*/ 	.short	(.L_27 - .L_26)
.L_26:
        /*000c*/ 	.word	0x00000000
        /*0010*/ 	.short	0x0006
        /*0012*/ 	.short	0x0028
        /*0014*/ 	.byte	0x00, 0xf5, 0x21, 0x00


	//----- nvinfo : EIATTR_KPARAM_INFO
	.align		4
.L_27:
        /*0018*/ 	.byte	0x04, 0x17
        /*001a*/ 	.short	(.L_29 - .L_28)
.L_28:
        /*001c*/ 	.word	0x00000000
        /*0020*/ 	.short	0x0005
        /*0022*/ 	.short	0x0020
        /*0024*/ 	.byte	0x00, 0xf5, 0x21, 0x00


	//----- nvinfo : EIATTR_KPARAM_INFO
	.align		4
.L_29:
        /*0028*/ 	.byte	0x04, 0x17
        /*002a*/ 	.short	(.L_31 - .L_30)
.L_30:
        /*002c*/ 	.word	0x00000000
        /*0030*/ 	.short	0x0004
        /*0032*/ 	.short	0x001c
        /*0034*/ 	.byte	0x00, 0xf0, 0x11, 0x00


	//----- nvinfo : EIATTR_KPARAM_INFO
	.align		4
.L_31:
        /*0038*/ 	.byte	0x04, 0x17
        /*003a*/ 	.short	(.L_33 - .L_32)
.L_32:
        /*003c*/ 	.word	0x00000000
        /*0040*/ 	.short	0x0003
        /*0042*/ 	.short	0x0018
        /*0044*/ 	.byte	0x00, 0xf0, 0x11, 0x00


	//----- nvinfo : EIATTR_KPARAM_INFO
	.align		4
.L_33:
        /*0048*/ 	.byte	0x04, 0x17
        /*004a*/ 	.short	(.L_35 - .L_34)
.L_34:
        /*004c*/ 	.word	0x00000000
        /*0050*/ 	.short	0x0002
        /*0052*/ 	.short	0x0010
        /*0054*/ 	.byte	0x00, 0xf5, 0x21, 0x00


	//----- nvinfo : EIATTR_KPARAM_INFO
	.align		4
.L_35:
        /*0058*/ 	.byte	0x04, 0x17
        /*005a*/ 	.short	(.L_37 - .L_36)
.L_36:
        /*005c*/ 	.word	0x00000000
        /*0060*/ 	.short	0x0001
        /*0062*/ 	.short	0x0008
        /*0064*/ 	.byte	0x00, 0xf5, 0x21, 0x00


	//----- nvinfo : EIATTR_KPARAM_INFO
	.align		4
.L_37:
        /*0068*/ 	.byte	0x04, 0x17
        /*006a*/ 	.short	(.L_39 - .L_38)
.L_38:
        /*006c*/ 	.word	0x00000000
        /*0070*/ 	.short	0x0000
        /*0072*/ 	.short	0x0000
        /*0074*/ 	.byte	0x00, 0xf5, 0x21, 0x00


	//----- nvinfo : EIATTR_SPARSE_MMA_MASK
	.align		4
.L_39:
        /*0078*/ 	.byte	0x03, 0x50
        /*007a*/ 	.short	0x0000


	//----- nvinfo : EIATTR_MAXREG_COUNT
	.align		4
        /*007c*/ 	.byte	0x03, 0x1b
        /*007e*/ 	.short	0x00ff


	//----- nvinfo : EIATTR_MERCURY_ISA_VERSION
	.align		4
        /*0080*/ 	.byte	0x03, 0x5f
        /*0082*/ 	.short	0x0101


	//----- nvinfo : EIATTR_INT_WARP_WIDE_INSTR_OFFSETS
	.align		4
        /*0084*/ 	.byte	0x04, 0x31
        /*0086*/ 	.short	(.L_41 - .L_40)


	//   ....[0]....
.L_40:
        /*0088*/ 	.word	0x00000170


	//   ....[1]....
        /*008c*/ 	.word	0x00000230


	//   ....[2]....
        /*0090*/ 	.word	0x00000280


	//   ....[3]....
        /*0094*/ 	.word	0x00000340


	//   ....[4]....
        /*0098*/ 	.word	0x000003d0


	//   ....[5]....
        /*009c*/ 	.word	0x00000410


	//   ....[6]....
        /*00a0*/ 	.word	0x000004d0


	//   ....[7]....
        /*00a4*/ 	.word	0x00000560


	//   ....[8]....
        /*00a8*/ 	.word	0x000005a0


	//   ....[9]....
        /*00ac*/ 	.word	0x00000660


	//   ....[10]....
        /*00b0*/ 	.word	0x000006f0


	//   ....[11]....
        /*00b4*/ 	.word	0x00000730


	//   ....[12]....
        /*00b8*/ 	.word	0x000007f0


	//   ....[13]....
        /*00bc*/ 	.word	0x00000880


	//   ....[14]....
        /*00c0*/ 	.word	0x000008c0


	//   ....[15]....
        /*00c4*/ 	.word	0x00000980


	//   ....[16]....
        /*00c8*/ 	.word	0x00000a10


	//   ....[17]....
        /*00cc*/ 	.word	0x00000a50


	//   ....[18]....
        /*00d0*/ 	.word	0x00000b10


	//   ....[19]....
        /*00d4*/ 	.word	0x00000ba0


	//   ....[20]....
        /*00d8*/ 	.word	0x00000be0


	//   ....[21]....
        /*00dc*/ 	.word	0x00000ca0


	//   ....[22]....
        /*00e0*/ 	.word	0x00000d30


	//   ....[23]....
        /*00e4*/ 	.word	0x00000d70


	//   ....[24]....
        /*00e8*/ 	.word	0x00000eb0


	//   ....[25]....
        /*00ec*/ 	.word	0x00000f70


	//   ....[26]....
        /*00f0*/ 	.word	0x00000fb0


	//   ....[27]....
        /*00f4*/ 	.word	0x00001080


	//   ....[28]....
        /*00f8*/ 	.word	0x00001110


	//   ....[29]....
        /*00fc*/ 	.word	0x00001150


	//   ....[30]....
        /*0100*/ 	.word	0x00001220


	//   ....[31]....
        /*0104*/ 	.word	0x000012b0


	//   ....[32]....
        /*0108*/ 	.word	0x000012f0


	//   ....[33]....
        /*010c*/ 	.word	0x000013c0


	//   ....[34]....
        /*0110*/ 	.word	0x00001450


	//   ....[35]....
        /*0114*/ 	.word	0x00001490


	//   ....[36]....
        /*0118*/ 	.word	0x000015b0


	//   ....[37]....
        /*011c*/ 	.word	0x00001670


	//   ....[38]....
        /*0120*/ 	.word	0x000016b0


	//   ....[39]....
        /*0124*/ 	.word	0x00001780


	//   ....[40]....
        /*0128*/ 	.word	0x00001810


	//   ....[41]....
        /*012c*/ 	.word	0x00001850


	//   ....[42]....
        /*0130*/ 	.word	0x00001960


	//   ....[43]....
        /*0134*/ 	.word	0x00001a20


	//   ....[44]....
        /*0138*/ 	.word	0x00001a60


	//   ....[45]....
        /*013c*/ 	.word	0x00001b40


	//   ....[46]....
        /*0140*/ 	.word	0x00001b60


	//----- nvinfo : EIATTR_VRC_CTA_INIT_COUNT
	.align		4
.L_41:
        /*0144*/ 	.byte	0x02, 0x4a
	.zero		1
	.zero		1


	//----- nvinfo : EIATTR_EXIT_INSTR_OFFSETS
	.align		4
        /*0148*/ 	.byte	0x04, 0x1c
        /*014a*/ 	.short	(.L_43 - .L_42)


	//   ....[0]....
.L_42:
        /*014c*/ 	.word	0x00001bb0


	//----- nvinfo : EIATTR_CRS_STACK_SIZE
	.align		4
.L_43:
        /*0150*/ 	.byte	0x04, 0x1e
        /*0152*/ 	.short	(.L_45 - .L_44)
.L_44:
        /*0154*/ 	.word	0x00000000


	//----- nvinfo : EIATTR_CBANK_PARAM_SIZE
	.align		4
.L_45:
        /*0158*/ 	.byte	0x03, 0x19
        /*015a*/ 	.short	0x0030


	//----- nvinfo : EIATTR_PARAM_CBANK
	.align		4
        /*015c*/ 	.byte	0x04, 0x0a
        /*015e*/ 	.short	(.L_47 - .L_46)
	.align		4
.L_46:
        /*0160*/ 	.word	index@(.nv.constant0._Z20queue_dequeue_kernelPiS_S_iiS_S_)
        /*0164*/ 	.short	0x0380
        /*0166*/ 	.short	0x0030


	//----- nvinfo : EIATTR_SW_WAR
	.align		4
.L_47:
        /*0168*/ 	.byte	0x04, 0x36
        /*016a*/ 	.short	(.L_49 - .L_48)
.L_48:
        /*016c*/ 	.word	0x00000008
.L_49:


//--------------------- .nv.info._Z20queue_enqueue_kernelPiS_S_iiS_ --------------------------
	.section	.nv.info._Z20queue_enqueue_kernelPiS_S_iiS_,"",@"SHT_CUDA_INFO"
	.sectionflags	@""
	.align	4


	//----- nvinfo : EIATTR_CUDA_API_VERSION
	.align		4
        /*0000*/ 	.byte	0x04, 0x37
        /*0002*/ 	.short	(.L_51 - .L_50)
.L_50:
        /*0004*/ 	.word	0x00000082


	//----- nvinfo : EIATTR_KPARAM_INFO
	.align		4
.L_51:
        /*0008*/ 	.byte	0x04, 0x17
        /*000a*/ 	.short	(.L_53 - .L_52)
.L_52:
        /*000c*/ 	.word	0x00000000
        /*0010*/ 	.short	0x0005
        /*0012*/ 	.short	0x0020
        /*0014*/ 	.byte	0x00, 0xf5, 0x21, 0x00


	//----- nvinfo : EIATTR_KPARAM_INFO
	.align		4
.L_53:
        /*0018*/ 	.byte	0x04, 0x17
        /*001a*/ 	.short	(.L_55 - .L_54)
.L_54:
        /*001c*/ 	.word	0x00000000
        /*0020*/ 	.short	0x0004
        /*0022*/ 	.short	0x001c
        /*0024*/ 	.byte	0x00, 0xf0, 0x11, 0x00


	//----- nvinfo : EIATTR_KPARAM_INFO
	.align		4
.L_55:
        /*0028*/ 	.byte	0x04, 0x17
        /*002a*/ 	.short	(.L_57 - .L_56)
.L_56:
        /*002c*/ 	.word	0x00000000
        /*0030*/ 	.short	0x0003
        /*0032*/ 	.short	0x0018
        /*0034*/ 	.byte	0x00, 0xf0, 0x11, 0x00


	//----- nvinfo : EIATTR_KPARAM_INFO
	.align		4
.L_57:
        /*0038*/ 	.byte	0x04, 0x17
        /*003a*/ 	.short	(.L_59 - .L_58)
.L_58:
        /*003c*/ 	.word	0x00000000
        /*0040*/ 	.short	0x0002
        /*0042*/ 	.short	0x0010
        /*0044*/ 	.byte	0x00, 0xf5, 0x21, 0x00


	//----- nvinfo : EIATTR_KPARAM_INFO
	.align		4
.L_59:
        /*0048*/ 	.byte	0x04, 0x17
        /*004a*/ 	.short	(.L_61 - .L_60)
.L_60:
        /*004c*/ 	.word	0x00000000
        /*0050*/ 	.short	0x0001
        /*0052*/ 	.short	0x0008
        /*0054*/ 	.byte	0x00, 0xf5, 0x21, 0x00


	//----- nvinfo : EIATTR_KPARAM_INFO
	.align		4
.L_61:
        /*0058*/ 	.byte	0x04, 0x17
        /*005a*/ 	.short	(.L_63 - .L_62)
.L_62:
        /*005c*/ 	.word	0x00000000
        /*0060*/ 	.short	0x0000
        /*0062*/ 	.short	0x0000
        /*0064*/ 	.byte	0x00, 0xf5, 0x21, 0x00


	//----- nvinfo : EIATTR_SPARSE_MMA_MASK
	.align		4
.L_63:
        /*0068*/ 	.byte	0x03, 0x50
        /*006a*/ 	.short	0x0000


	//----- nvinfo : EIATTR_MAXREG_COUNT
	.align		4
        /*006c*/ 	.byte	0x03, 0x1b
        /*006e*/ 	.short	0x00ff


	//----- nvinfo : EIATTR_MERCURY_ISA_VERSION
	.align		4
        /*0070*/ 	.byte	0x03, 0x5f
        /*0072*/ 	.short	0x0101


	//----- nvinfo : EIATTR_INT_WARP_WIDE_INSTR_OFFSETS
	.align		4
        /*0074*/ 	.byte	0x04, 0x31
        /*0076*/ 	.short	(.L_65 - .L_64)


	//   ....[0]....
.L_64:
        /*0078*/ 	.word	0x00000180


	//   ....[1]....
        /*007c*/ 	.word	0x00000230


	//   ....[2]....
        /*0080*/ 	.word	0x000002c0


	//   ....[3]....
        /*0084*/ 	.word	0x00000330


	//   ....[4]....
        /*0088*/ 	.word	0x000003f0


	//   ....[5]....
        /*008c*/ 	.word	0x00000430


	//   ....[6]....
        /*0090*/ 	.word	0x000004d0


	//   ....[7]....
        /*0094*/ 	.word	0x00000570


	//   ....[8]....
        /*0098*/ 	.word	0x000005b0


	//   ....[9]....
        /*009c*/ 	.word	0x00000660


	//   ....[10]....
        /*00a0*/ 	.word	0x00000700


	//   ....[11]....
        /*00a4*/ 	.word	0x00000740


	//   ....[12]....
        /*00a8*/ 	.word	0x00000870


	//   ....[13]....
        /*00ac*/ 	.word	0x00000930


	//   ....[14]....
        /*00b0*/ 	.word	0x00000970


	//   ....[15]....
        /*00b4*/ 	.word	0x00000a20


	//   ....[16]....
        /*00b8*/ 	.word	0x00000ac0


	//   ....[17]....
        /*00bc*/ 	.word	0x00000b00


	//   ....[18]....
        /*00c0*/ 	.word	0x00000c40


	//   ....[19]....
        /*00c4*/ 	.word	0x00000d00


	//   ....[20]....
        /*00c8*/ 	.word	0x00000d40


	//   ....[21]....
        /*00cc*/ 	.word	0x00000e30


	//   ....[22]....
        /*00d0*/ 	.word	0x00000e50


	//----- nvinfo : EIATTR_VRC_CTA_INIT_COUNT
	.align		4
.L_65:
        /*00d4*/ 	.byte	0x02, 0x4a
	.zero		1
	.zero		1


	//----- nvinfo : EIATTR_EXIT_INSTR_OFFSETS
	.align		4
        /*00d8*/ 	.byte	0x04, 0x1c
        /*00da*/ 	.short	(.L_67 - .L_66)


	//   ....[0]....
.L_66:
        /*00dc*/ 	.word	0x00000ea0


	//----- nvinfo : EIATTR_CRS_STACK_SIZE
	.align		4
.L_67:
        /*00e0*/ 	.byte	0x04, 0x1e
        /*00e2*/ 	.short	(.L_69 - .L_68)
.L_68:
        /*00e4*/ 	.word	0x00000000


	//----- nvinfo : EIATTR_CBANK_PARAM_SIZE
	.align		4
.L_69:
        /*00e8*/ 	.byte	0x03, 0x19
        /*00ea*/ 	.short	0x0028


	//----- nvinfo : EIATTR_PARAM_CBANK
	.align		4
        /*00ec*/ 	.byte	0x04, 0x0a
        /*00ee*/ 	.short	(.L_71 - .L_70)
	.align		4
.L_70:
        /*00f0*/ 	.word	index@(.nv.constant0._Z20queue_enqueue_kernelPiS_S_iiS_)
        /*00f4*/ 	.short	0x0380
        /*00f6*/ 	.short	0x0028


	//----- nvinfo : EIATTR_SW_WAR
	.align		4
.L_71:
        /*00f8*/ 	.byte	0x04, 0x36
        /*00fa*/ 	.short	(.L_73 - .L_72)
.L_72:
        /*00fc*/ 	.word	0x00000008
.L_73:


//--------------------- .nv.info._Z16stack_pop_kernelPiS_iiS_S_ --------------------------
	.section	.nv.info._Z16stack_pop_kernelPiS_iiS_S_,"",@"SHT_CUDA_INFO"
	.sectionflags	@""
	.align	4


	//----- nvinfo : EIATTR_CUDA_API_VERSION
	.align		4
        /*0000*/ 	.byte	0x04, 0x37
        /*0002*/ 	.short	(.L_75 - .L_74)
.L_74:
        /*0004*/ 	.word	0x00000082


	//----- nvinfo : EIATTR_KPARAM_INFO
	.align		4
.L_75:
        /*0008*/ 	.byte	0x04, 0x17
        /*000a*/ 	.short	(.L_77 - .L_76)
.L_76:
        /*000c*/ 	.word	0x00000000
        /*0010*/ 	.short	0x0005
        /*0012*/ 	.short	0x0020
        /*0014*/ 	.byte	0x00, 0xf5, 0x21, 0x00


	//----- nvinfo : EIATTR_KPARAM_INFO
	.align		4
.L_77:
        /*0018*/ 	.byte	0x04, 0x17
        /*001a*/ 	.short	(.L_79 - .L_78)
.L_78:
        /*001c*/ 	.word	0x00000000
        /*0020*/ 	.short	0x0004
        /*0022*/ 	.short	0x0018
        /*0024*/ 	.byte	0x00, 0xf5, 0x21, 0x00


	//----- nvinfo : EIATTR_KPARAM_INFO
	.align		4
.L_79:
        /*0028*/ 	.byte	0x04, 0x17
        /*002a*/ 	.short	(.L_81 - .L_80)
.L_80:
        /*002c*/ 	.word	0x00000000
        /*0030*/ 	.short	0x0003
        /*0032*/ 	.short	0x0014
        /*0034*/ 	.byte	0x00, 0xf0, 0x11, 0x00


	//----- nvinfo : EIATTR_KPARAM_INFO
	.align		4
.L_81:
        /*0038*/ 	.byte	0x04, 0x17
        /*003a*/ 	.short	(.L_83 - .L_82)
.L_82:
        /*003c*/ 	.word	0x00000000
        /*0040*/ 	.short	0x0002
        /*0042*/ 	.short	0x0010
        /*0044*/ 	.byte	0x00, 0xf0, 0x11, 0x00


	//----- nvinfo : EIATTR_KPARAM_INFO
	.align		4
.L_83:
        /*0048*/ 	.byte	0x04, 0x17
        /*004a*/ 	.short	(.L_85 - .L_84)
.L_84:
        /*004c*/ 	.word	0x00000000
        /*0050*/ 	.short	0x0001
        /*0052*/ 	.short	0x0008
        /*0054*/ 	.byte	0x00, 0xf5, 0x21, 0x00


	//----- nvinfo : EIATTR_KPARAM_INFO
	.align		4
.L_85:
        /*0058*/ 	.byte	0x04, 0x17
        /*005a*/ 	.short	(.L_87 - .L_86)
.L_86:
        /*005c*/ 	.word	0x00000000
        /*0060*/ 	.short	0x0000
        /*0062*/ 	.short	0x0000
        /*0064*/ 	.byte	0x00, 0xf5, 0x21, 0x00


	//----- nvinfo : EIATTR_SPARSE_MMA_MASK
	.align		4
.L_87:
        /*0068*/ 	.byte	0x03, 0x50
        /*006a*/ 	.short	0x0000


	//----- nvinfo : EIATTR_MAXREG_COUNT
	.align		4
        /*006c*/ 	.byte	0x03, 0x1b
        /*006e*/ 	.short	0x00ff


	//----- nvinfo : EIATTR_MERCURY_ISA_VERSION
	.align		4
        /*0070*/ 	.byte	0x03, 0x5f
        /*0072*/ 	.short	0x0101


	//----- nvinfo : EIATTR_INT_WARP_WIDE_INSTR_OFFSETS
	.align		4
        /*0074*/ 	.byte	0x04, 0x31
        /*0076*/ 	.short	(.L_89 - .L_88)


	//   ....[0]....
.L_88:
        /*0078*/ 	.word	0x00000160


	//   ....[1]....
        /*007c*/ 	.word	0x00000220


	//   ....[2]....
        /*0080*/ 	.word	0x00000270


	//   ....[3]....
        /*0084*/ 	.word	0x00000330


	//   ....[4]....
        /*0088*/ 	.word	0x000003c0


	//   ....[5]....
        /*008c*/ 	.word	0x00000460


	//   ....[6]....
        /*0090*/ 	.word	0x000004c0


	//   ....[7]....
        /*0094*/ 	.word	0x00000550


	//   ....[8]....
        /*0098*/ 	.word	0x000005f0


	//   ....[9]....
        /*009c*/ 	.word	0x00000650


	//   ....[10]....
        /*00a0*/ 	.word	0x000006e0


	//   ....[11]....
        /*00a4*/ 	.word	0x00000780


	//   ....[12]....
        /*00a8*/ 	.word	0x000007e0


	//   ....[13]....
        /*00ac*/ 	.word	0x00000870


	//   ....[14]....
        /*00b0*/ 	.word	0x00000910


	//   ....[15]....
        /*00b4*/ 	.word	0x00000970


	//   ....[16]....
        /*00b8*/ 	.word	0x00000a00


	//   ....[17]....
        /*00bc*/ 	.word	0x00000aa0


	//   ....[18]....
        /*00c0*/ 	.word	0x00000b00


	//   ....[19]....
        /*00c4*/ 	.word	0x00000b90


	//   ....[20]....
        /*00c8*/ 	.word	0x00000c30


	//   ....[21]....
        /*00cc*/ 	.word	0x00000c90


	//   ....[22]....
        /*00d0*/ 	.word	0x00000d20


	//   ....[23]....
        /*00d4*/ 	.word	0x00000dc0


	//   ....[24]....
        /*00d8*/ 	.word	0x00000ea0


	//   ....[25]....
        /*00dc*/ 	.word	0x00000f50


	//   ....[26]....
        /*00e0*/ 	.word	0x00001000


	//   ....[27]....
        /*00e4*/ 	.word	0x00001060


	//   ....[28]....
        /*00e8*/ 	.word	0x000010f0


	//   ....[29]....
        /*00ec*/ 	.word	0x000011a0


	//   ....[30]....
        /*00f0*/ 	.word	0x00001200


	//   ....[31]....
        /*00f4*/ 	.word	0x00001290


	//   ....[32]....
        /*00f8*/ 	.word	0x00001340


	//   ....[33]....
        /*00fc*/ 	.word	0x000013a0


	//   ....[34]....
        /*0100*/ 	.word	0x00001430


	//   ....[35]....
        /*0104*/ 	.word	0x000014e0


	//   ....[36]....
        /*0108*/ 	.word	0x00001590


	//   ....[37]....
        /*010c*/ 	.word	0x00001640


	//   ....[38]....
        /*0110*/ 	.word	0x000016f0


	//   ....[39]....
        /*0114*/ 	.word	0x00001750


	//   ....[40]....
        /*0118*/ 	.word	0x000017e0


	//   ....[41]....
        /*011c*/ 	.word	0x00001890


	//   ....[42]....
        /*0120*/ 	.word	0x00001930


	//   ....[43]....
        /*0124*/ 	.word	0x000019e0


	//   ....[44]....
        /*0128*/ 	.word	0x00001a90


	//   ....[45]....
        /*012c*/ 	.word	0x00001b00


	//   ....[46]....
        /*0130*/ 	.word	0x00001b20


	//----- nvinfo : EIATTR_VRC_CTA_INIT_COUNT
	.align		4
.L_89:
        /*0134*/ 	.byte	0x02, 0x4a
	.zero		1
	.zero		1


	//----- nvinfo : EIATTR_EXIT_INSTR_OFFSETS
	.align		4
        /*0138*/ 	.byte	0x04, 0x1c
        /*013a*/ 	.short	(.L_91 - .L_90)


	//   ....[0]....
.L_90:
        /*013c*/ 	.word	0x00001b70


	//----- nvinfo : EIATTR_CRS_STACK_SIZE
	.align		4
.L_91:
        /*0140*/ 	.byte	0x04, 0x1e
        /*0142*/ 	.short	(.L_93 - .L_92)
.L_92:
        /*0144*/ 	.word	0x00000000


	//----- nvinfo : EIATTR_CBANK_PARAM_SIZE
	.align		4
.L_93:
        /*0148*/ 	.byte	0x03, 0x19
        /*014a*/ 	.short	0x0028


	//----- nvinfo : EIATTR_PARAM_CBANK
	.align		4
        /*014c*/ 	.byte	0x04, 0x0a
        /*014e*/ 	.short	(.L_95 - .L_94)
	.align		4
.L_94:
        /*0150*/ 	.word	index@(.nv.constant0._Z16stack_pop_kernelPiS_iiS_S_)
        /*0154*/ 	.short	0x0380
        /*0156*/ 	.short	0x0028


	//----- nvinfo : EIATTR_SW_WAR
	.align		4
.L_95:
        /*0158*/ 	.byte	0x04, 0x36
        /*015a*/ 	.short	(.L_97 - .L_96)
.L_96:
        /*015c*/ 	.word	0x00000008
.L_97:


//--------------------- .nv.info._Z17stack_push_kernelPiS_iiS_ --------------------------
	.section	.nv.info._Z17stack_push_kernelPiS_iiS_,"",@"SHT_CUDA_INFO"
	.sectionflags	@""
	.align	4


	//----- nvinfo : EIATTR_CUDA_API_VERSION
	.align		4
        /*0000*/ 	.byte	0x04, 0x37
        /*0002*/ 	.short	(.L_99 - .L_98)
.L_98:
        /*0004*/ 	.word	0x00000082


	//----- nvinfo : EIATTR_KPARAM_INFO
	.align		4
.L_99:
        /*0008*/ 	.byte	0x04, 0x17
        /*000a*/ 	.short	(.L_101 - .L_100)
.L_100:
        /*000c*/ 	.word	0x00000000
        /*0010*/ 	.short	0x0004
        /*0012*/ 	.short	0x0018
        /*0014*/ 	.byte	0x00, 0xf5, 0x21, 0x00


	//----- nvinfo : EIATTR_KPARAM_INFO
	.align		4
.L_101:
        /*0018*/ 	.byte	0x04, 0x17
        /*001a*/ 	.short	(.L_103 - .L_102)
.L_102:
        /*001c*/ 	.word	0x00000000
        /*0020*/ 	.short	0x0003
        /*0022*/ 	.short	0x0014
        /*0024*/ 	.byte	0x00, 0xf0, 0x11, 0x00


	//----- nvinfo : EIATTR_KPARAM_INFO
	.align		4
.L_103:
        /*0028*/ 	.byte	0x04, 0x17
        /*002a*/ 	.short	(.L_105 - .L_104)
.L_104:
        /*002c*/ 	.word	0x00000000
        /*0030*/ 	.short	0x0002
        /*0032*/ 	.short	0x0010
        /*0034*/ 	.byte	0x00, 0xf0, 0x11, 0x00


	//----- nvinfo : EIATTR_KPARAM_INFO
	.align		4
.L_105:
        /*0038*/ 	.byte	0x04, 0x17
        /*003a*/ 	.short	(.L_107 - .L_106)
.L_106:
        /*003c*/ 	.word	0x00000000
        /*0040*/ 	.short	0x0001
        /*0042*/ 	.short	0x0008
        /*0044*/ 	.byte	0x00, 0xf5, 0x21, 0x00


	//----- nvinfo : EIATTR_KPARAM_INFO
	.align		4
.L_107:
        /*0048*/ 	.byte	0x04, 0x17
        /*004a*/ 	.short	(.L_109 - .L_108)
.L_108:
        /*004c*/ 	.word	0x00000000
        /*0050*/ 	.short	0x0000
        /*0052*/ 	.short	0x0000
        /*0054*/ 	.byte	0x00, 0xf5, 0x21, 0x00


	//----- nvinfo : EIATTR_SPARSE_MMA_MASK
	.align		4
.L_109:
        /*0058*/ 	.byte	0x03, 0x50
        /*005a*/ 	.short	0x0000


	//----- nvinfo : EIATTR_MAXREG_COUNT
	.align		4
        /*005c*/ 	.byte	0x03, 0x1b
        /*005e*/ 	.short	0x00ff


	//----- nvinfo : EIATTR_MERCURY_ISA_VERSION
	.align		4
        /*0060*/ 	.byte	0x03, 0x5f
        /*0062*/ 	.short	0x0101


	//----- nvinfo : EIATTR_INT_WARP_WIDE_INSTR_OFFSETS
	.align		4
        /*0064*/ 	.byte	0x04, 0x31
        /*0066*/ 	.short	(.L_111 - .L_110)


	//   ....[0]....
.L_110:
        /*0068*/ 	.word	0x00000180


	//   ....[1]....
        /*006c*/ 	.word	0x00000230


	//   ....[2]....
        /*0070*/ 	.word	0x000002c0


	//   ....[3]....
        /*0074*/ 	.word	0x00000330


	//   ....[4]....
        /*0078*/ 	.word	0x000003f0


	//   ....[5]....
        /*007c*/ 	.word	0x00000430


	//   ....[6]....
        /*0080*/ 	.word	0x000004d0


	//   ....[7]....
        /*0084*/ 	.word	0x00000570


	//   ....[8]....
        /*0088*/ 	.word	0x000005b0


	//   ....[9]....
        /*008c*/ 	.word	0x00000660


	//   ....[10]....
        /*0090*/ 	.word	0x00000700


	//   ....[11]....
        /*0094*/ 	.word	0x00000740


	//   ....[12]....
        /*0098*/ 	.word	0x00000870


	//   ....[13]....
        /*009c*/ 	.word	0x00000930


	//   ....[14]....
        /*00a0*/ 	.word	0x00000970


	//   ....[15]....
        /*00a4*/ 	.word	0x00000a20


	//   ....[16]....
        /*00a8*/ 	.word	0x00000ac0


	//   ....[17]....
        /*00ac*/ 	.word	0x00000b00


	//   ....[18]....
        /*00b0*/ 	.word	0x00000c40


	//   ....[19]....
        /*00b4*/ 	.word	0x00000d00


	//   ....[20]....
        /*00b8*/ 	.word	0x00000d40


	//   ....[21]....
        /*00bc*/ 	.word	0x00000e30


	//   ....[22]....
        /*00c0*/ 	.word	0x00000e50


	//----- nvinfo : EIATTR_VRC_CTA_INIT_COUNT
	.align		4
.L_111:
        /*00c4*/ 	.byte	0x02, 0x4a
	.zero		1
	.zero		1


	//----- nvinfo : EIATTR_EXIT_INSTR_OFFSETS
	.align		4
        /*00c8*/ 	.byte	0x04, 0x1c
        /*00ca*/ 	.short	(.L_113 - .L_112)


	//   ....[0]....
.L_112:
        /*00cc*/ 	.word	0x00000ea0


	//----- nvinfo : EIATTR_CRS_STACK_SIZE
	.align		4
.L_113:
        /*00d0*/ 	.byte	0x04, 0x1e
        /*00d2*/ 	.short	(.L_115 - .L_114)
.L_114:
        /*00d4*/ 	.word	0x00000000


	//----- nvinfo : EIATTR_CBANK_PARAM_SIZE
	.align		4
.L_115:
        /*00d8*/ 	.byte	0x03, 0x19
        /*00da*/ 	.short	0x0020


	//----- nvinfo : EIATTR_PARAM_CBANK
	.align		4
        /*00dc*/ 	.byte	0x04, 0x0a
        /*00de*/ 	.short	(.L_117 - .L_116)
	.align		4
.L_116:
        /*00e0*/ 	.word	index@(.nv.constant0._Z17stack_push_kernelPiS_iiS_)
        /*00e4*/ 	.short	0x0380
        /*00e6*/ 	.short	0x0020


	//----- nvinfo : EIATTR_SW_WAR
	.align		4
.L_117:
        /*00e8*/ 	.byte	0x04, 0x36
        /*00ea*/ 	.short	(.L_119 - .L_118)
.L_118:
        /*00ec*/ 	.word	0x00000008
.L_119:


//--------------------- .nv.callgraph             --------------------------
	.section	.nv.callgraph,"",@"SHT_CUDA_CALLGRAPH"
	.align	4
	.sectionentsize	8
	.align		4
        /*0000*/ 	.word	0x00000000
	.align		4
        /*0004*/ 	.word	0xffffffff
	.align		4
        /*0008*/ 	.word	0x00000000
	.align		4
        /*000c*/ 	.word	0xfffffffe
	.align		4
        /*0010*/ 	.word	0x00000000
	.align		4
        /*0014*/ 	.word	0xfffffffd
	.align		4
        /*0018*/ 	.word	0x00000000
	.align		4
        /*001c*/ 	.word	0xfffffffc


//--------------------- .text._Z20queue_dequeue_kernelPiS_S_iiS_S_ --------------------------
	.section	.text._Z20queue_dequeue_kernelPiS_S_iiS_S_,"ax",@progbits
	.align	128
        .global         _Z20queue_dequeue_kernelPiS_S_iiS_S_
        .type           _Z20queue_dequeue_kernelPiS_S_iiS_S_,@function
        .size           _Z20queue_dequeue_kernelPiS_S_iiS_S_,(.L_x_146 - _Z20queue_dequeue_kernelPiS_S_iiS_S_)
        .other          _Z20queue_dequeue_kernelPiS_S_iiS_S_,@"STO_CUDA_ENTRY STV_DEFAULT"
_Z20queue_dequeue_kernelPiS_S_iiS_S_:
.text._Z20queue_dequeue_kernelPiS_S_iiS_S_:
[----:B------:R-:W-:Y:S01]  /*0000*/  LDC R1, c[0x0][0x37c] ;  /* 0x0000df00ff017b82 */ /* 0x000fe20000000800 */
[----:B------:R-:W0:Y:S01]  /*0010*/  LDCU UR4, c[0x0][0x39c] ;  /* 0x00007380ff0477ac */ /* 0x000e220008000800 */
[----:B------:R-:W-:Y:S01]  /*0020*/  IMAD.MOV.U32 R0, RZ, RZ, RZ ;  /* 0x000000ffff007224 */ /* 0x000fe200078e00ff */
[----:B------:R-:W1:Y:S01]  /*0030*/  LDCU.64 UR6, c[0x0][0x358] ;  /* 0x00006b00ff0677ac */ /* 0x000e620008000a00 */
[----:B0-----:R-:W-:-:S09]  /*0040*/  UISETP.GE.AND UP0, UPT, UR4, 0x1, UPT ;  /* 0x000000010400788c */ /* 0x001fd2000bf06270 */
[----:B-1----:R-:W-:Y:S05]  /*0050*/  BRA.U !UP0, `(.L_x_0) ;  /* 0x0000001908b47547 */ /* 0x002fea000b800000 */
[----:B------:R-:W0:Y:S01]  /*0060*/  S2R R5, SR_TID.X ;  /* 0x0000000000057919 */ /* 0x000e220000002100 */
[----:B------:R-:W1:Y:S01]  /*0070*/  LDC.64 R2, c[0x0][0x3a0] ;  /* 0x0000e800ff027b82 */ /* 0x000e620000000a00 */
[----:B------:R-:W0:Y:S01]  /*0080*/  LDCU UR5, c[0x0][0x360] ;  /* 0x00006c00ff0577ac */ /* 0x000e220008000800 */
[----:B------:R-:W0:Y:S01]  /*0090*/  S2R R0, SR_CTAID.X ;  /* 0x0000000000007919 */ /* 0x000e220000002500 */
[----:B------:R-:W-:Y:S02]  /*00a0*/  UISETP.GE.U32.AND UP0, UPT, UR4, 0x8, UPT ;  /* 0x000000080400788c */ /* 0x000fe4000bf06070 */
[----:B------:R-:W-:Y:S01]  /*00b0*/  ULOP3.LUT UR8, UR4, 0x7, URZ, 0xc0, !UPT ;  /* 0x0000000704087892 */ /* 0x000fe2000f8ec0ff */
[----:B0-----:R-:W-:Y:S02]  /*00c0*/  IMAD R5, R0, UR5, R5 ;  /* 0x0000000500057c24 */ /* 0x001fe4000f8e0205 */
[----:B------:R-:W-:Y:S02]  /*00d0*/  IMAD.MOV.U32 R0, RZ, RZ, RZ ;  /* 0x000000ffff007224 */ /* 0x000fe400078e00ff */
[----:B-1----:R-:W-:-:S02]  /*00e0*/  IMAD.WIDE R2, R5, 0x4, R2 ;  /* 0x0000000405027825 */ /* 0x002fc400078e0202 */
[----:B------:R-:W-:Y:S05]  /*00f0*/  BRA.U !UP0, `(.L_x_1) ;  /* 0x0000000d08507547 */ /* 0x000fea000b800000 */
[----:B------:R-:W0:Y:S01]  /*0100*/  LDC.64 R6, c[0x0][0x388] ;  /* 0x0000e200ff067b82 */ /* 0x000e220000000a00 */
[----:B------:R-:W-:Y:S01]  /*0110*/  ULOP3.LUT UR4, UR4, 0x7ffffff8, URZ, 0xc0, !UPT ;  /* 0x7ffffff804047892 */ /* 0x000fe2000f8ec0ff */
[----:B------:R-:W-:-:S03]  /*0120*/  IMAD.MOV.U32 R0, RZ, RZ, RZ ;  /* 0x000000ffff007224 */ /* 0x000fc600078e00ff */
[----:B------:R-:W-:-:S03]  /*0130*/  UIADD3 UR4, UPT, UPT, -UR4, URZ, URZ ;  /* 0x000000ff04047290 */ /* 0x000fc6000fffe1ff */
[----:B------:R-:W1:Y:S08]  /*0140*/  LDC.64 R8, c[0x0][0x390] ;  /* 0x0000e400ff087b82 */ /* 0x000e700000000a00 */
[----:B------:R-:W2:Y:S02]  /*0150*/  LDC.64 R4, c[0x0][0x380] ;  /* 0x0000e000ff047b82 */ /* 0x000ea40000000a00 */
.L_x_26:
[----:B01----:R-:W3:Y:S01]  /*0160*/  S2R R11, SR_LANEID ;  /* 0x00000000000b7919 */ /* 0x003ee20000000000 */
[----:B------:R-:W-:Y:S02]  /*0170*/  VOTEU.ANY UR5, UPT, PT ;  /* 0x0000000000057886 */ /* 0x000fe400038e0100 */
[----:B------:R-:W3:Y:S08]  /*0180*/  FLO.U32 R14, UR5 ;  /* 0x00000005000e7d00 */ /* 0x000ef000080e0000 */
[----:B------:R-:W0:Y:S01]  /*0190*/  POPC R15, UR5 ;  /* 0x00000005000f7d09 */ /* 0x000e220008000000 */
[----:B---3--:R-:W-:-:S13]  /*01a0*/  ISETP.EQ.U32.AND P0, PT, R14, R11, PT ;  /* 0x0000000b0e00720c */ /* 0x008fda0003f02070 */
[----:B0-----:R-:W3:Y:S04]  /*01b0*/  @P0 ATOMG.E.ADD.STRONG.GPU PT, R15, desc[UR6][R6.64], R15 ;  /* 0x8000000f060f09a8 */ /* 0x001ee800081ef106 */
[----:B-1----:R-:W4:Y:S01]  /*01c0*/  LDG.E R12, desc[UR6][R8.64] ;  /* 0x00000006080c7981 */ /* 0x002f22000c1e1900 */
[----:B------:R-:W-:Y:S01]  /*01d0*/  UIADD3 UR4, UPT, UPT, UR4, 0x8, URZ ;  /* 0x0000000804047890 */ /* 0x000fe2000fffe0ff */
[----:B------:R-:W-:Y:S01]  /*01e0*/  BSSY.RECONVERGENT B0, `(.L_x_2) ;  /* 0x0000015000007945 */ /* 0x000fe20003800200 */
[----:B------:R-:W0:Y:S02]  /*01f0*/  S2R R10, SR_LTMASK ;  /* 0x00000000000a7919 */ /* 0x000e240000003900 */
[----:B------:R-:W-:Y:S01]  /*0200*/  UISETP.NE.AND UP0, UPT, UR4, URZ, UPT ;  /* 0x000000ff0400728c */ /* 0x000fe2000bf05270 */
[----:B0-----:R-:W-:-:S06]  /*0210*/  LOP3.LUT R16, R10, UR5, RZ, 0xc0, !PT ;  /* 0x000000050a107c12 */ /* 0x001fcc000f8ec0ff */
[----:B------:R-:W0:Y:S01]  /*0220*/  POPC R16, R16 ;  /* 0x0000001000107309 */ /* 0x000e220000000000 */
[----:B---3--:R-:W0:Y:S02]  /*0230*/  SHFL.IDX PT, R13, R15, R14, 0x1f ;  /* 0x00001f0e0f0d7589 */ /* 0x008e2400000e0000 */
[----:B0-----:R-:W-:-:S05]  /*0240*/  IMAD.IADD R13, R13, 0x1, R16 ;  /* 0x000000010d0d7824 */ /* 0x001fca00078e0210 */
[----:B----4-:R-:W-:-:S13]  /*0250*/  ISETP.GE.AND P0, PT, R13, R12, PT ;  /* 0x0000000c0d00720c */ /* 0x010fda0003f06270 */
[----:B------:R-:W-:Y:S05]  /*0260*/  @!P0 BRA `(.L_x_3) ;  /* 0x0000000000208947 */ /* 0x000fea0003800000 */
[----:B------:R-:W0:Y:S01]  /*0270*/  LDC.64 R12, c[0x0][0x388] ;  /* 0x0000e200ff0c7b82 */ /* 0x000e220000000a00 */
[----:B------:R-:W-:Y:S02]  /*0280*/  VOTEU.ANY UR5, UPT, PT ;  /* 0x0000000000057886 */ /* 0x000fe400038e0100 */
[----:B------:R-:W-:Y:S02]  /*0290*/  UFLO.U32 UR9, UR5 ;  /* 0x00000005000972bd */ /* 0x000fe400080e0000 */
[----:B------:R-:W-:-:S04]  /*02a0*/  UPOPC UR5, UR5 ;  /* 0x00000005000572bf */ /* 0x000fc80008000000 */
[----:B------:R-:W-:Y:S02]  /*02b0*/  ISETP.EQ.U32.AND P0, PT, R11, UR9, PT ;  /* 0x000000090b007c0c */ /* 0x000fe4000bf02070 */
[----:B------:R-:W-:-:S11]  /*02c0*/  IMAD R15, RZ, RZ, -UR5 ;  /* 0x80000005ff0f7e24 */ /* 0x000fd6000f8e02ff */
[----:B0-----:R0:W-:Y:S01]  /*02d0*/  @P0 REDG.E.ADD.STRONG.GPU desc[UR6][R12.64], R15 ;  /* 0x0000000f0c00098e */ /* 0x0011e2000c12e106 */
[----:B------:R-:W-:Y:S05]  /*02e0*/  BRA `(.L_x_4) ;  /* 0x0000000000107947 */ /* 0x000fea0003800000 */
.L_x_3:
[----:B--2---:R-:W-:-:S06]  /*02f0*/  IMAD.WIDE R12, R13, 0x4, R4 ;  /* 0x000000040d0c7825 */ /* 0x004fcc00078e0204 */
[----:B------:R-:W2:Y:S01]  /*0300*/  LDG.E R13, desc[UR6][R12.64] ;  /* 0x000000060c0d7981 */ /* 0x000ea2000c1e1900 */
[----:B------:R-:W-:-:S03]  /*0310*/  VIADD R0, R0, 0x1 ;  /* 0x0000000100007836 */ /* 0x000fc60000000000 */
[----:B--2---:R1:W-:Y:S04]  /*0320*/  STG.E desc[UR6][R2.64], R13 ;  /* 0x0000000d02007986 */ /* 0x0043e8000c101906 */
.L_x_4:
[----:B------:R-:W-:Y:S05]  /*0330*/  BSYNC.RECONVERGENT B0 ;  /* 0x0000000000007941 */ /* 0x000fea0003800200 */
.L_x_2:
[----:B------:R-:W-:Y:S02]  /*0340*/  VOTEU.ANY UR5, UPT, PT ;  /* 0x0000000000057886 */ /* 0x000fe400038e0100 */
[----:B------:R-:W3:Y:S08]  /*0350*/  FLO.U32 R14, UR5 ;  /* 0x00000005000e7d00 */ /* 0x000ef000080e0000 */
[----:B0-----:R-:W0:Y:S01]  /*0360*/  POPC R15, UR5 ;  /* 0x00000005000f7d09 */ /* 0x001e220008000000 */
[----:B---3--:R-:W-:-:S13]  /*0370*/  ISETP.EQ.U32.AND P0, PT, R14, R11, PT ;  /* 0x0000000b0e00720c */ /* 0x008fda0003f02070 */
[----:B0-----:R-:W1:Y:S04]  /*0380*/  @P0 ATOMG.E.ADD.STRONG.GPU PT, R15, desc[UR6][R6.64], R15 ;  /* 0x8000000f060f09a8 */ /* 0x001e6800081ef106 */
[----:B------:R-:W3:Y:S01]  /*0390*/  LDG.E R12, desc[UR6][R8.64] ;  /* 0x00000006080c7981 */ /* 0x000ee2000c1e1900 */
[----:B------:R-:W-:Y:S01]  /*03a0*/  LOP3.LUT R16, R10, UR5, RZ, 0xc0, !PT ;  /* 0x000000050a107c12 */ /* 0x000fe2000f8ec0ff */
[----:B------:R-:W-:Y:S05]  /*03b0*/  BSSY.RECONVERGENT B0, `(.L_x_5) ;  /* 0x0000011000007945 */ /* 0x000fea0003800200 */
[----:B------:R-:W0:Y:S01]  /*03c0*/  POPC R16, R16 ;  /* 0x0000001000107309 */ /* 0x000e220000000000 */
[----:B-1----:R-:W0:Y:S02]  /*03d0*/  SHFL.IDX PT, R13, R15, R14, 0x1f ;  /* 0x00001f0e0f0d7589 */ /* 0x002e2400000e0000 */
[----:B0-----:R-:W-:-:S05]  /*03e0*/  IMAD.IADD R13, R13, 0x1, R16 ;  /* 0x000000010d0d7824 */ /* 0x001fca00078e0210 */
[----:B---3--:R-:W-:-:S13]  /*03f0*/  ISETP.GE.AND P0, PT, R13, R12, PT ;  /* 0x0000000c0d00720c */ /* 0x008fda0003f06270 */
[----:B------:R-:W-:Y:S05]  /*0400*/  @!P0 BRA `(.L_x_6) ;  /* 0x00000000001c8947 */ /* 0x000fea0003800000 */
[----:B------:R-:W-:Y:S02]  /*0410*/  VOTEU.ANY UR5, UPT, PT ;  /* 0x0000000000057886 */ /* 0x000fe400038e0100 */
[----:B------:R-:W-:Y:S02]  /*0420*/  UFLO.U32 UR9, UR5 ;  /* 0x00000005000972bd */ /* 0x000fe400080e0000 */
[----:B------:R-:W-:-:S04]  /*0430*/  UPOPC UR5, UR5 ;  /* 0x00000005000572bf */ /* 0x000fc80008000000 */
[----:B------:R-:W-:Y:S02]  /*0440*/  ISETP.EQ.U32.AND P0, PT, R11, UR9, PT ;  /* 0x000000090b007c0c */ /* 0x000fe4000bf02070 */
[----:B------:R-:W-:-:S11]  /*0450*/  IMAD R13, RZ, RZ, -UR5 ;  /* 0x80000005ff0d7e24 */ /* 0x000fd6000f8e02ff */
[----:B------:R0:W-:Y:S01]  /*0460*/  @P0 REDG.E.ADD.STRONG.GPU desc[UR6][R6.64], R13 ;  /* 0x0000000d0600098e */ /* 0x0001e2000c12e106 */
[----:B------:R-:W-:Y:S05]  /*0470*/  BRA `(.L_x_7) ;  /* 0x0000000000107947 */ /* 0x000fea0003800000 */
.L_x_6:
[----:B--2---:R-:W-:-:S06]  /*0480*/  IMAD.WIDE R12, R13, 0x4, R4 ;  /* 0x000000040d0c7825 */ /* 0x004fcc00078e0204 */
[----:B------:R-:W2:Y:S01]  /*0490*/  LDG.E R13, desc[UR6][R12.64] ;  /* 0x000000060c0d7981 */ /* 0x000ea2000c1e1900 */
[----:B------:R-:W-:-:S03]  /*04a0*/  VIADD R0, R0, 0x1 ;  /* 0x0000000100007836 */ /* 0x000fc60000000000 */
[----:B--2---:R1:W-:Y:S04]  /*04b0*/  STG.E desc[UR6][R2.64], R13 ;  /* 0x0000000d02007986 */ /* 0x0043e8000c101906 */
.L_x_7:
[----:B------:R-:W-:Y:S05]  /*04c0*/  BSYNC.RECONVERGENT B0 ;  /* 0x0000000000007941 */ /* 0x000fea0003800200 */
.L_x_5:
[----:B------:R-:W-:Y:S02]  /*04d0*/  VOTEU.ANY UR5, UPT, PT ;  /* 0x0000000000057886 */ /* 0x000fe400038e0100 */
[----:B------:R-:W3:Y:S08]  /*04e0*/  FLO.U32 R14, UR5 ;  /* 0x00000005000e7d00 */ /* 0x000ef000080e0000 */
[----:B------:R-:W4:Y:S01]  /*04f0*/  POPC R15, UR5 ;  /* 0x00000005000f7d09 */ /* 0x000f220008000000 */
[----:B---3--:R-:W-:-:S13]  /*0500*/  ISETP.EQ.U32.AND P0, PT, R14, R11, PT ;  /* 0x0000000b0e00720c */ /* 0x008fda0003f02070 */
[----:B----4-:R-:W0:Y:S04]  /*0510*/  @P0 ATOMG.E.ADD.STRONG.GPU PT, R15, desc[UR6][R6.64], R15 ;  /* 0x8000000f060f09a8 */ /* 0x010e2800081ef106 */
[----:B------:R-:W3:Y:S01]  /*0520*/  LDG.E R12, desc[UR6][R8.64] ;  /* 0x00000006080c7981 */ /* 0x000ee2000c1e1900 */
[----:B------:R-:W-:Y:S01]  /*0530*/  LOP3.LUT R16, R10, UR5, RZ, 0xc0, !PT ;  /* 0x000000050a107c12 */ /* 0x000fe2000f8ec0ff */
[----:B------:R-:W-:Y:S05]  /*0540*/  BSSY.RECONVERGENT B0, `(.L_x_8) ;  /* 0x0000011000007945 */ /* 0x000fea0003800200 */
[----:B------:R-:W4:Y:S01]  /*0550*/  POPC R16, R16 ;  /* 0x0000001000107309 */ /* 0x000f220000000000 */
[----:B01----:R-:W4:Y:S02]  /*0560*/  SHFL.IDX PT, R13, R15, R14, 0x1f ;  /* 0x00001f0e0f0d7589 */ /* 0x003f2400000e0000 */
[----:B----4-:R-:W-:-:S05]  /*0570*/  IMAD.IADD R13, R13, 0x1, R16 ;  /* 0x000000010d0d7824 */ /* 0x010fca00078e0210 */
        /* <DEDUP_REMOVED lines=9> */
.L_x_9:
[----:B--2---:R-:W-:-:S06]  /*0610*/  IMAD.WIDE R12, R13, 0x4, R4 ;  /* 0x000000040d0c7825 */ /* 0x004fcc00078e0204 */
[----:B------:R-:W2:Y:S01]  /*0620*/  LDG.E R13, desc[UR6][R12.64] ;  /* 0x000000060c0d7981 */ /* 0x000ea2000c1e1900 */
[----:B------:R-:W-:-:S03]  /*0630*/  VIADD R0, R0, 0x1 ;  /* 0x0000000100007836 */ /* 0x000fc60000000000 */
[----:B--2---:R1:W-:Y:S04]  /*0640*/  STG.E desc[UR6][R2.64], R13 ;  /* 0x0000000d02007986 */ /* 0x0043e8000c101906 */
.L_x_10:
[----:B------:R-:W-:Y:S05]  /*0650*/  BSYNC.RECONVERGENT B0 ;  /* 0x0000000000007941 */ /* 0x000fea0003800200 */
.L_x_8:
        /* <DEDUP_REMOVED lines=10> */
[----:B----4-:R-:W-:-:S04]  /*0700*/  IADD3 R13, PT, PT, R13, R16, RZ ;  /* 0x000000100d0d7210 */ /* 0x010fc80007ffe0ff */
        /* <DEDUP_REMOVED lines=9> */
.L_x_12:
[----:B--2---:R-:W-:-:S06]  /*07a0*/  IMAD.WIDE R12, R13, 0x4, R4 ;  /* 0x000000040d0c7825 */ /* 0x004fcc00078e0204 */
[----:B------:R-:W2:Y:S01]  /*07b0*/  LDG.E R13, desc[UR6][R12.64] ;  /* 0x000000060c0d7981 */ /* 0x000ea2000c1e1900 */
[----:B------:R-:W-:-:S03]  /*07c0*/  VIADD R0, R0, 0x1 ;  /* 0x0000000100007836 */ /* 0x000fc60000000000 */
[----:B--2---:R1:W-:Y:S04]  /*07d0*/  STG.E desc[UR6][R2.64], R13 ;  /* 0x0000000d02007986 */ /* 0x0043e8000c101906 */
.L_x_13:
[----:B------:R-:W-:Y:S05]  /*07e0*/  BSYNC.RECONVERGENT B0 ;  /* 0x0000000000007941 */ /* 0x000fea0003800200 */
.L_x_11:
        /* <DEDUP_REMOVED lines=20> */
.L_x_15:
[----:B--2---:R-:W-:-:S06]  /*0930*/  IMAD.WIDE R12, R13, 0x4, R4 ;  /* 0x000000040d0c7825 */ /* 0x004fcc00078e0204 */
[----:B------:R-:W2:Y:S01]  /*0940*/  LDG.E R13, desc[UR6][R12.64] ;  /* 0x000000060c0d7981 */ /* 0x000ea2000c1e1900 */
[----:B------:R-:W-:-:S03]  /*0950*/  VIADD R0, R0, 0x1 ;  /* 0x0000000100007836 */ /* 0x000fc60000000000 */
[----:B--2---:R1:W-:Y:S04]  /*0960*/  STG.E desc[UR6][R2.64], R13 ;  /* 0x0000000d02007986 */ /* 0x0043e8000c101906 */
.L_x_16:
[----:B------:R-:W-:Y:S05]  /*0970*/  BSYNC.RECONVERGENT B0 ;  /* 0x0000000000007941 */ /* 0x000fea0003800200 */
.L_x_14:
        /* <DEDUP_REMOVED lines=20> */
.L_x_18:
[----:B--2---:R-:W-:-:S06]  /*0ac0*/  IMAD.WIDE R12, R13, 0x4, R4 ;  /* 0x000000040d0c7825 */ /* 0x004fcc00078e0204 */
[----:B------:R-:W2:Y:S01]  /*0ad0*/  LDG.E R13, desc[UR6][R12.64] ;  /* 0x000000060c0d7981 */ /* 0x000ea2000c1e1900 */
[----:B------:R-:W-:-:S03]  /*0ae0*/  VIADD R0, R0, 0x1 ;  /* 0x0000000100007836 */ /* 0x000fc60000000000 */
[----:B--2---:R1:W-:Y:S04]  /*0af0*/  STG.E desc[UR6][R2.64], R13 ;  /* 0x0000000d02007986 */ /* 0x0043e8000c101906 */
.L_x_19:
[----:B------:R-:W-:Y:S05]  /*0b00*/  BSYNC.RECONVERGENT B0 ;  /* 0x0000000000007941 */ /* 0x000fea0003800200 */
.L_x_17:
        /* <DEDUP_REMOVED lines=17> */
[----:B------:R-:W-:-:S11]  /*0c20*/  IADD3 R13, PT, PT, RZ, -UR5, RZ ;  /* 0x80000005ff0d7c10 */ /* 0x000fd6000fffe0ff */
[----:B------:R0:W-:Y:S01]  /*0c30*/  @P0 REDG.E.ADD.STRONG.GPU desc[UR6][R6.64], R13 ;  /* 0x0000000d0600098e */ /* 0x0001e2000c12e106 */
[----:B------:R-:W-:Y:S05]  /*0c40*/  BRA `(.L_x_22) ;  /* 0x0000000000107947 */ /* 0x000fea0003800000 */
.L_x_21:
[----:B--2---:R-:W-:-:S06]  /*0c50*/  IMAD.WIDE R12, R13, 0x4, R4 ;  /* 0x000000040d0c7825 */ /* 0x004fcc00078e0204 */
[----:B------:R-:W2:Y:S01]  /*0c60*/  LDG.E R13, desc[UR6][R12.64] ;  /* 0x000000060c0d7981 */ /* 0x000ea2000c1e1900 */
[----:B------:R-:W-:-:S03]  /*0c70*/  VIADD R0, R0, 0x1 ;  /* 0x0000000100007836 */ /* 0x000fc60000000000 */
[----:B--2---:R1:W-:Y:S04]  /*0c80*/  STG.E desc[UR6][R2.64], R13 ;  /* 0x0000000d02007986 */ /* 0x0043e8000c101906 */
.L_x_22:
[----:B------:R-:W-:Y:S05]  /*0c90*/  BSYNC.RECONVERGENT B0 ;  /* 0x0000000000007941 */ /* 0x000fea0003800200 */
.L_x_20:
        /* <DEDUP_REMOVED lines=20> */
.L_x_24:
[----:B--2---:R-:W-:-:S06]  /*0de0*/  IMAD.WIDE R10, R13, 0x4, R4 ;  /* 0x000000040d0a7825 */ /* 0x004fcc00078e0204 */
[----:B------:R-:W2:Y:S01]  /*0df0*/  LDG.E R11, desc[UR6][R10.64] ;  /* 0x000000060a0b7981 */ /* 0x000ea2000c1e1900 */
[----:B------:R-:W-:-:S03]  /*0e00*/  VIADD R0, R0, 0x1 ;  /* 0x0000000100007836 */ /* 0x000fc60000000000 */
[----:B--2---:R1:W-:Y:S04]  /*0e10*/  STG.E desc[UR6][R2.64], R11 ;  /* 0x0000000b02007986 */ /* 0x0043e8000c101906 */
.L_x_25:
[----:B------:R-:W-:Y:S05]  /*0e20*/  BSYNC.RECONVERGENT B0 ;  /* 0x0000000000007941 */ /* 0x000fea0003800200 */
.L_x_23:
[----:B------:R-:W-:Y:S05]  /*0e30*/  BRA.U UP0, `(.L_x_26) ;  /* 0xfffffff100c87547 */ /* 0x000fea000b83ffff */
.L_x_1:
[----:B------:R-:W-:-:S09]  /*0e40*/  UISETP.NE.AND UP0, UPT, UR8, URZ, UPT ;  /* 0x000000ff0800728c */ /* 0x000fd2000bf05270 */
[----:B------:R-:W-:Y:S05]  /*0e50*/  BRA.U !UP0, `(.L_x_0) ;  /* 0x0000000d08347547 */ /* 0x000fea000b800000 */
[----:B------:R-:W3:Y:S01]  /*0e60*/  LDCU UR10, c[0x0][0x39c] ;  /* 0x00007380ff0a77ac */ /* 0x000ee20008000800 */
[----:B------:R-:W-:Y:S02]  /*0e70*/  UISETP.GE.U32.AND UP0, UPT, UR8, 0x4, UPT ;  /* 0x000000040800788c */ /* 0x000fe4000bf06070 */
[----:B---3--:R-:W-:-:S07]  /*0e80*/  ULOP3.LUT UR5, UR10, 0x3, URZ, 0xc0, !UPT ;  /* 0x000000030a057892 */ /* 0x008fce000f8ec0ff */
[----:B------:R-:W-:Y:S05]  /*0e90*/  BRA.U !UP0, `(.L_x_27) ;  /* 0x0000000508b07547 */ /* 0x000fea000b800000 */
[----:B------:R-:W3:Y:S01]  /*0ea0*/  S2R R9, SR_LANEID ;  /* 0x0000000000097919 */ /* 0x000ee20000000000 */
[----:B------:R-:W-:Y:S01]  /*0eb0*/  VOTEU.ANY UR4, UPT, PT ;  /* 0x0000000000047886 */ /* 0x000fe200038e0100 */
[----:B--2---:R-:W2:Y:S01]  /*0ec0*/  LDC.64 R4, c[0x0][0x388] ;  /* 0x0000e200ff047b82 */ /* 0x004ea20000000a00 */
[----:B------:R-:W3:Y:S08]  /*0ed0*/  FLO.U32 R12, UR4 ;  /* 0x00000004000c7d00 */ /* 0x000ef000080e0000 */
[----:B01----:R-:W2:Y:S01]  /*0ee0*/  POPC R11, UR4 ;  /* 0x00000004000b7d09 */ /* 0x003ea20008000000 */
[----:B------:R-:W0:Y:S01]  /*0ef0*/  LDC.64 R6, c[0x0][0x390] ;  /* 0x0000e400ff067b82 */ /* 0x000e220000000a00 */
[----:B---3--:R-:W-:-:S13]  /*0f00*/  ISETP.EQ.U32.AND P0, PT, R12, R9, PT ;  /* 0x000000090c00720c */ /* 0x008fda0003f02070 */
[----:B--2---:R-:W2:Y:S04]  /*0f10*/  @P0 ATOMG.E.ADD.STRONG.GPU PT, R11, desc[UR6][R4.64], R11 ;  /* 0x8000000b040b09a8 */ /* 0x004ea800081ef106 */
[----:B0-----:R-:W3:Y:S01]  /*0f20*/  LDG.E R10, desc[UR6][R6.64] ;  /* 0x00000006060a7981 */ /* 0x001ee2000c1e1900 */
[----:B------:R-:W-:Y:S01]  /*0f30*/  BSSY.RECONVERGENT B0, `(.L_x_28) ;  /* 0x0000014000007945 */ /* 0x000fe20003800200 */
[----:B------:R-:W0:Y:S02]  /*0f40*/  S2R R8, SR_LTMASK ;  /* 0x0000000000087919 */ /* 0x000e240000003900 */
[----:B0-----:R-:W-:-:S06]  /*0f50*/  LOP3.LUT R14, R8, UR4, RZ, 0xc0, !PT ;  /* 0x00000004080e7c12 */ /* 0x001fcc000f8ec0ff */
[----:B------:R-:W0:Y:S01]  /*0f60*/  POPC R14, R14 ;  /* 0x0000000e000e7309 */ /* 0x000e220000000000 */
[----:B--2---:R-:W0:Y:S02]  /*0f70*/  SHFL.IDX PT, R13, R11, R12, 0x1f ;  /* 0x00001f0c0b0d7589 */ /* 0x004e2400000e0000 */
        /* <DEDUP_REMOVED lines=10> */
.L_x_29:
[----:B------:R-:W0:Y:S02]  /*1020*/  LDC.64 R10, c[0x0][0x380] ;  /* 0x0000e000ff0a7b82 */ /* 0x000e240000000a00 */
[----:B0-----:R-:W-:-:S06]  /*1030*/  IMAD.WIDE R10, R13, 0x4, R10 ;  /* 0x000000040d0a7825 */ /* 0x001fcc00078e020a */
[----:B------:R-:W2:Y:S01]  /*1040*/  LDG.E R11, desc[UR6][R10.64] ;  /* 0x000000060a0b7981 */ /* 0x000ea2000c1e1900 */
[----:B------:R-:W-:-:S03]  /*1050*/  VIADD R0, R0, 0x1 ;  /* 0x0000000100007836 */ /* 0x000fc60000000000 */
[----:B--2---:R0:W-:Y:S04]  /*1060*/  STG.E desc[UR6][R2.64], R11 ;  /* 0x0000000b02007986 */ /* 0x0041e8000c101906 */
.L_x_30:
[----:B------:R-:W-:Y:S05]  /*1070*/  BSYNC.RECONVERGENT B0 ;  /* 0x0000000000007941 */ /* 0x000fea0003800200 */
.L_x_28:
[----:B------:R-:W-:Y:S02]  /*1080*/  VOTEU.ANY UR4, UPT, PT ;  /* 0x0000000000047886 */ /* 0x000fe400038e0100 */
[----:B------:R-:W2:Y:S08]  /*1090*/  FLO.U32 R12, UR4 ;  /* 0x00000004000c7d00 */ /* 0x000eb000080e0000 */
[----:B01----:R-:W0:Y:S01]  /*10a0*/  POPC R11, UR4 ;  /* 0x00000004000b7d09 */ /* 0x003e220008000000 */
[----:B--2---:R-:W-:-:S13]  /*10b0*/  ISETP.EQ.U32.AND P0, PT, R12, R9, PT ;  /* 0x000000090c00720c */ /* 0x004fda0003f02070 */
[----:B0-----:R-:W2:Y:S04]  /*10c0*/  @P0 ATOMG.E.ADD.STRONG.GPU PT, R11, desc[UR6][R4.64], R11 ;  /* 0x8000000b040b09a8 */ /* 0x001ea800081ef106 */
[----:B------:R-:W3:Y:S01]  /*10d0*/  LDG.E R10, desc[UR6][R6.64] ;  /* 0x00000006060a7981 */ /* 0x000ee2000c1e1900 */
[----:B------:R-:W-:Y:S01]  /*10e0*/  LOP3.LUT R14, R8, UR4, RZ, 0xc0, !PT ;  /* 0x00000004080e7c12 */ /* 0x000fe2000f8ec0ff */
[----:B------:R-:W-:Y:S05]  /*10f0*/  BSSY.RECONVERGENT B0, `(.L_x_31) ;  /* 0x0000012000007945 */ /* 0x000fea0003800200 */
        /* <DEDUP_REMOVED lines=12> */
.L_x_32:
[----:B------:R-:W0:Y:S02]  /*11c0*/  LDC.64 R10, c[0x0][0x380] ;  /* 0x0000e000ff0a7b82 */ /* 0x000e240000000a00 */
[----:B0-----:R-:W-:-:S06]  /*11d0*/  IMAD.WIDE R10, R13, 0x4, R10 ;  /* 0x000000040d0a7825 */ /* 0x001fcc00078e020a */
[----:B------:R-:W2:Y:S01]  /*11e0*/  LDG.E R11, desc[UR6][R10.64] ;  /* 0x000000060a0b7981 */ /* 0x000ea2000c1e1900 */
[----:B------:R-:W-:-:S03]  /*11f0*/  IADD3 R0, PT, PT, R0, 0x1, RZ ;  /* 0x0000000100007810 */ /* 0x000fc60007ffe0ff */
[----:B--2---:R1:W-:Y:S04]  /*1200*/  STG.E desc[UR6][R2.64], R11 ;  /* 0x0000000b02007986 */ /* 0x0043e8000c101906 */
.L_x_33:
[----:B------:R-:W-:Y:S05]  /*1210*/  BSYNC.RECONVERGENT B0 ;  /* 0x0000000000007941 */ /* 0x000fea0003800200 */
.L_x_31:
        /* <DEDUP_REMOVED lines=20> */
.L_x_35:
[----:B------:R-:W0:Y:S02]  /*1360*/  LDC.64 R10, c[0x0][0x380] ;  /* 0x0000e000ff0a7b82 */ /* 0x000e240000000a00 */
[----:B0-----:R-:W-:-:S06]  /*1370*/  IMAD.WIDE R10, R13, 0x4, R10 ;  /* 0x000000040d0a7825 */ /* 0x001fcc00078e020a */
[----:B------:R-:W2:Y:S01]  /*1380*/  LDG.E R11, desc[UR6][R10.64] ;  /* 0x000000060a0b7981 */ /* 0x000ea2000c1e1900 */
[----:B------:R-:W-:-:S03]  /*1390*/  VIADD R0, R0, 0x1 ;  /* 0x0000000100007836 */ /* 0x000fc60000000000 */
[----:B--2---:R0:W-:Y:S04]  /*13a0*/  STG.E desc[UR6][R2.64], R11 ;  /* 0x0000000b02007986 */ /* 0x0041e8000c101906 */
.L_x_36:
[----:B------:R-:W-:Y:S05]  /*13b0*/  BSYNC.RECONVERGENT B0 ;  /* 0x0000000000007941 */ /* 0x000fea0003800200 */
.L_x_34:
[----:B------:R-:W-:Y:S02]  /*13c0*/  VOTEU.ANY UR4, UPT, PT ;  /* 0x0000000000047886 */ /* 0x000fe400038e0100 */
[----:B------:R-:W2:Y:S08]  /*13d0*/  FLO.U32 R10, UR4 ;  /* 0x00000004000a7d00 */ /* 0x000eb000080e0000 */
[----:B------:R-:W3:Y:S01]  /*13e0*/  POPC R13, UR4 ;  /* 0x00000004000d7d09 */ /* 0x000ee20008000000 */
[----:B--2---:R-:W-:-:S13]  /*13f0*/  ISETP.EQ.U32.AND P0, PT, R10, R9, PT ;  /* 0x000000090a00720c */ /* 0x004fda0003f02070 */
[----:B---3--:R-:W0:Y:S04]  /*1400*/  @P0 ATOMG.E.ADD.STRONG.GPU PT, R13, desc[UR6][R4.64], R13 ;  /* 0x8000000d040d09a8 */ /* 0x008e2800081ef106 */
[----:B------:R-:W2:Y:S01]  /*1410*/  LDG.E R6, desc[UR6][R6.64] ;  /* 0x0000000606067981 */ /* 0x000ea2000c1e1900 */
[----:B------:R-:W-:Y:S01]  /*1420*/  LOP3.LUT R8, R8, UR4, RZ, 0xc0, !PT ;  /* 0x0000000408087c12 */ /* 0x000fe2000f8ec0ff */
[----:B------:R-:W-:Y:S05]  /*1430*/  BSSY.RECONVERGENT B0, `(.L_x_27) ;  /* 0x0000012000007945 */ /* 0x000fea0003800200 */
[----:B------:R-:W3:Y:S01]  /*1440*/  POPC R8, R8 ;  /* 0x0000000800087309 */ /* 0x000ee20000000000 */
[----:B01----:R-:W3:Y:S02]  /*1450*/  SHFL.IDX PT, R11, R13, R10, 0x1f ;  /* 0x00001f0a0d0b7589 */ /* 0x003ee400000e0000 */
[----:B---3--:R-:W-:-:S05]  /*1460*/  IMAD.IADD R11, R11, 0x1, R8 ;  /* 0x000000010b0b7824 */ /* 0x008fca00078e0208 */
[----:B--2---:R-:W-:-:S13]  /*1470*/  ISETP.GE.AND P0, PT, R11, R6, PT ;  /* 0x000000060b00720c */ /* 0x004fda0003f06270 */
        /* <DEDUP_REMOVED lines=8> */
.L_x_37:
[----:B------:R-:W0:Y:S02]  /*1500*/  LDC.64 R4, c[0x0][0x380] ;  /* 0x0000e000ff047b82 */ /* 0x000e240000000a00 */
[----:B0-----:R-:W-:-:S06]  /*1510*/  IMAD.WIDE R4, R11, 0x4, R4 ;  /* 0x000000040b047825 */ /* 0x001fcc00078e0204 */
[----:B------:R-:W2:Y:S01]  /*1520*/  LDG.E R5, desc[UR6][R4.64] ;  /* 0x0000000604057981 */ /* 0x000ea2000c1e1900 */
[----:B------:R-:W-:-:S03]  /*1530*/  VIADD R0, R0, 0x1 ;  /* 0x0000000100007836 */ /* 0x000fc60000000000 */
[----:B--2---:R1:W-:Y:S04]  /*1540*/  STG.E desc[UR6][R2.64], R5 ;  /* 0x0000000502007986 */ /* 0x0043e8000c101906 */
.L_x_38:
[----:B------:R-:W-:Y:S05]  /*1550*/  BSYNC.RECONVERGENT B0 ;  /* 0x0000000000007941 */ /* 0x000fea0003800200 */
.L_x_27:
[----:B------:R-:W-:-:S09]  /*1560*/  UISETP.NE.AND UP0, UPT, UR5, URZ, UPT ;  /* 0x000000ff0500728c */ /* 0x000fd2000bf05270 */
[----:B------:R-:W-:Y:S05]  /*1570*/  BRA.U !UP0, `(.L_x_0) ;  /* 0x00000005086c7547 */ /* 0x000fea000b800000 */
[----:B------:R-:W-:-:S09]  /*1580*/  UISETP.NE.AND UP0, UPT, UR5, 0x1, UPT ;  /* 0x000000010500788c */ /* 0x000fd2000bf05270 */
[----:B------:R-:W-:Y:S05]  /*1590*/  BRA.U !UP0, `(.L_x_39) ;  /* 0x0000000108e07547 */ /* 0x000fea000b800000 */
[----:B------:R-:W3:Y:S01]  /*15a0*/  S2R R8, SR_LANEID ;  /* 0x0000000000087919 */ /* 0x000ee20000000000 */
[----:B------:R-:W-:Y:S01]  /*15b0*/  VOTEU.ANY UR4, UPT, PT ;  /* 0x0000000000047886 */ /* 0x000fe200038e0100 */
[----:B012---:R-:W0:Y:S01]  /*15c0*/  LDC.64 R4, c[0x0][0x388] ;  /* 0x0000e200ff047b82 */ /* 0x007e220000000a00 */
[----:B------:R-:W3:Y:S08]  /*15d0*/  FLO.U32 R13, UR4 ;  /* 0x00000004000d7d00 */ /* 0x000ef000080e0000 */
[----:B------:R-:W0:Y:S01]  /*15e0*/  POPC R11, UR4 ;  /* 0x00000004000b7d09 */ /* 0x000e220008000000 */
[----:B------:R-:W1:Y:S01]  /*15f0*/  LDC.64 R6, c[0x0][0x390] ;  /* 0x0000e400ff067b82 */ /* 0x000e620000000a00 */
[----:B---3--:R-:W-:-:S13]  /*1600*/  ISETP.EQ.U32.AND P0, PT, R13, R8, PT ;  /* 0x000000080d00720c */ /* 0x008fda0003f02070 */
[----:B0-----:R-:W2:Y:S04]  /*1610*/  @P0 ATOMG.E.ADD.STRONG.GPU PT, R12, desc[UR6][R4.64], R11 ;  /* 0x8000000b040c09a8 */ /* 0x001ea800081ef106 */
[----:B-1----:R-:W3:Y:S01]  /*1620*/  LDG.E R10, desc[UR6][R6.64] ;  /* 0x00000006060a7981 */ /* 0x002ee2000c1e1900 */
        /* <DEDUP_REMOVED lines=15> */
.L_x_41:
[----:B------:R-:W0:Y:S02]  /*1720*/  LDC.64 R10, c[0x0][0x380] ;  /* 0x0000e000ff0a7b82 */ /* 0x000e240000000a00 */
[----:B0-----:R-:W-:-:S06]  /*1730*/  IMAD.WIDE R10, R9, 0x4, R10 ;  /* 0x00000004090a7825 */ /* 0x001fcc00078e020a */
[----:B------:R-:W2:Y:S01]  /*1740*/  LDG.E R11, desc[UR6][R10.64] ;  /* 0x000000060a0b7981 */ /* 0x000ea2000c1e1900 */
[----:B------:R-:W-:-:S03]  /*1750*/  IADD3 R0, PT, PT, R0, 0x1, RZ ;  /* 0x0000000100007810 */ /* 0x000fc60007ffe0ff */
[----:B--2---:R0:W-:Y:S04]  /*1760*/  STG.E desc[UR6][R2.64], R11 ;  /* 0x0000000b02007986 */ /* 0x0041e8000c101906 */
.L_x_42:
[----:B------:R-:W-:Y:S05]  /*1770*/  BSYNC.RECONVERGENT B0 ;  /* 0x0000000000007941 */ /* 0x000fea0003800200 */
.L_x_40:
[----:B------:R-:W-:Y:S02]  /*1780*/  VOTEU.ANY UR4, UPT, PT ;  /* 0x0000000000047886 */ /* 0x000fe400038e0100 */
[----:B------:R-:W2:Y:S08]  /*1790*/  FLO.U32 R13, UR4 ;  /* 0x00000004000d7d00 */ /* 0x000eb000080e0000 */
[----:B0-----:R-:W0:Y:S01]  /*17a0*/  POPC R11, UR4 ;  /* 0x00000004000b7d09 */ /* 0x001e220008000000 */
[----:B--2---:R-:W-:-:S13]  /*17b0*/  ISETP.EQ.U32.AND P0, PT, R13, R8, PT ;  /* 0x000000080d00720c */ /* 0x004fda0003f02070 */
[----:B0-----:R-:W1:Y:S04]  /*17c0*/  @P0 ATOMG.E.ADD.STRONG.GPU PT, R10, desc[UR6][R4.64], R11 ;  /* 0x8000000b040a09a8 */ /* 0x001e6800081ef106 */
[----:B------:R-:W2:Y:S01]  /*17d0*/  LDG.E R6, desc[UR6][R6.64] ;  /* 0x0000000606067981 */ /* 0x000ea2000c1e1900 */
[----:B------:R-:W-:Y:S01]  /*17e0*/  LOP3.LUT R12, R15, UR4, RZ, 0xc0, !PT ;  /* 0x000000040f0c7c12 */ /* 0x000fe2000f8ec0ff */
[----:B------:R-:W-:Y:S05]  /*17f0*/  BSSY.RECONVERGENT B0, `(.L_x_39) ;  /* 0x0000012000007945 */ /* 0x000fea0003800200 */
[----:B------:R-:W0:Y:S01]  /*1800*/  POPC R12, R12 ;  /* 0x0000000c000c7309 */ /* 0x000e220000000000 */
[----:B-1----:R-:W0:Y:S02]  /*1810*/  SHFL.IDX PT, R9, R10, R13, 0x1f ;  /* 0x00001f0d0a097589 */ /* 0x002e2400000e0000 */
[----:B0-----:R-:W-:-:S05]  /*1820*/  IMAD.IADD R9, R9, 0x1, R12 ;  /* 0x0000000109097824 */ /* 0x001fca00078e020c */
        /* <DEDUP_REMOVED lines=9> */
.L_x_43:
[----:B------:R-:W0:Y:S02]  /*18c0*/  LDC.64 R4, c[0x0][0x380] ;  /* 0x0000e000ff047b82 */ /* 0x000e240000000a00 */
[----:B0-----:R-:W-:-:S06]  /*18d0*/  IMAD.WIDE R4, R9, 0x4, R4 ;  /* 0x0000000409047825 */ /* 0x001fcc00078e0204 */
[----:B------:R-:W2:Y:S01]  /*18e0*/  LDG.E R5, desc[UR6][R4.64] ;  /* 0x0000000604057981 */ /* 0x000ea2000c1e1900 */
[----:B------:R-:W-:-:S03]  /*18f0*/  VIADD R0, R0, 0x1 ;  /* 0x0000000100007836 */ /* 0x000fc60000000000 */
[----:B--2---:R0:W-:Y:S04]  /*1900*/  STG.E desc[UR6][R2.64], R5 ;  /* 0x0000000502007986 */ /* 0x0041e8000c101906 */
.L_x_44:
[----:B------:R-:W-:Y:S05]  /*1910*/  BSYNC.RECONVERGENT B0 ;  /* 0x0000000000007941 */ /* 0x000fea0003800200 */
.L_x_39:
[----:B------:R-:W-:-:S04]  /*1920*/  ULOP3.LUT UR4, UR10, 0x1, URZ, 0xc0, !UPT ;  /* 0x000000010a047892 */ /* 0x000fc8000f8ec0ff */
[----:B------:R-:W-:-:S09]  /*1930*/  UISETP.NE.U32.AND UP0, UPT, UR4, 0x1, UPT ;  /* 0x000000010400788c */ /* 0x000fd2000bf05070 */
[----:B------:R-:W-:Y:S05]  /*1940*/  BRA.U UP0, `(.L_x_0) ;  /* 0x0000000100787547 */ /* 0x000fea000b800000 */
        /* <DEDUP_REMOVED lines=24> */
.L_x_45:
[----:B------:R-:W0:Y:S02]  /*1ad0*/  LDC.64 R4, c[0x0][0x380] ;  /* 0x0000e000ff047b82 */ /* 0x000e240000000a00 */
[----:B0-----:R-:W-:-:S06]  /*1ae0*/  IMAD.WIDE R4, R9, 0x4, R4 ;  /* 0x0000000409047825 */ /* 0x001fcc00078e0204 */
[----:B------:R-:W2:Y:S01]  /*1af0*/  LDG.E R5, desc[UR6][R4.64] ;  /* 0x0000000604057981 */ /* 0x000ea2000c1e1900 */
[----:B------:R-:W-:-:S03]  /*1b00*/  VIADD R0, R0, 0x1 ;  /* 0x0000000100007836 */ /* 0x000fc60000000000 */
[----:B--2---:R1:W-:Y:S04]  /*1b10*/  STG.E desc[UR6][R2.64], R5 ;  /* 0x0000000502007986 */ /* 0x0043e8000c101906 */
.L_x_46:
[----:B------:R-:W-:Y:S05]  /*1b20*/  BSYNC.RECONVERGENT B0 ;  /* 0x0000000000007941 */ /* 0x000fea0003800200 */
.L_x_0:
[----:B012---:R-:W0:Y:S01]  /*1b30*/  S2R R4, SR_LANEID ;  /* 0x0000000000047919 */ /* 0x007e220000000000 */
[----:B------:R-:W1:Y:S08]  /*1b40*/  REDUX.SUM UR9, R0 ;  /* 0x00000000000973c4 */ /* 0x000e70000000c000 */
[----:B------:R-:W2:Y:S01]  /*1b50*/  LDC.64 R2, c[0x0][0x3a8] ;  /* 0x0000ea00ff027b82 */ /* 0x000ea20000000a00 */
[----:B------:R-:W-:-:S02]  /*1b60*/  VOTEU.ANY UR4, UPT, PT ;  /* 0x0000000000047886 */ /* 0x000fc400038e0100 */
[----:B------:R-:W-:Y:S01]  /*1b70*/  UFLO.U32 UR4, UR4 ;  /* 0x00000004000472bd */ /* 0x000fe200080e0000 */
[----:B-1----:R-:W-:-:S05]  /*1b80*/  IMAD.U32 R5, RZ, RZ, UR9 ;  /* 0x00000009ff057e24 */ /* 0x002fca000f8e00ff */
[----:B0-----:R-:W-:-:S13]  /*1b90*/  ISETP.EQ.U32.AND P0, PT, R4, UR4, PT ;  /* 0x0000000404007c0c */ /* 0x001fda000bf02070 */
[----:B--2---:R-:W-:Y:S01]  /*1ba0*/  @P0 REDG.E.ADD.STRONG.GPU desc[UR6][R2.64], R5 ;  /* 0x000000050200098e */ /* 0x004fe2000c12e106 */
[----:B------:R-:W-:Y:S05]  /*1bb0*/  EXIT ;  /* 0x000000000000794d */ /* 0x000fea0003800000 */
.L_x_47:
[----:B------:R-:W-:-:S00]  /*1bc0*/  BRA `(.L_x_47) ;  /* 0xfffffffc00fc7947 */ /* 0x000fc0000383ffff */
[----:B------:R-:W-:-:S00]  /*1bd0*/  NOP ;  /* 0x0000000000007918 */ /* 0x000fc00000000000 */
        /* <DEDUP_REMOVED lines=10> */
.L_x_146:


//--------------------- .text._Z20queue_enqueue_kernelPiS_S_iiS_ --------------------------
	.section	.text._Z20queue_enqueue_kernelPiS_S_iiS_,"ax",@progbits
	.align	128
        .global         _Z20queue_enqueue_kernelPiS_S_iiS_
        .type           _Z20queue_enqueue_kernelPiS_S_iiS_,@function
        .size           _Z20queue_enqueue_kernelPiS_S_iiS_,(.L_x_147 - _Z20queue_enqueue_kernelPiS_S_iiS_)
        .other          _Z20queue_enqueue_kernelPiS_S_iiS_,@"STO_CUDA_ENTRY STV_DEFAULT"
_Z20queue_enqueue_kernelPiS_S_iiS_:
.text._Z20queue_enqueue_kernelPiS_S_iiS_:
[----:B------:R-:W-:Y:S01]  /*0000*/  LDC R1, c[0x0][0x37c] ;  /* 0x0000df00ff017b82 */ /* 0x000fe20000000800 */
[----:B------:R-:W0:Y:S01]  /*0010*/  LDCU UR4, c[0x0][0x39c] ;  /* 0x00007380ff0477ac */ /* 0x000e220008000800 */
[----:B------:R-:W-:Y:S01]  /*0020*/  IMAD.MOV.U32 R2, RZ, RZ, RZ ;  /* 0x000000ffff027224 */ /* 0x000fe200078e00ff */
[----:B------:R-:W1:Y:S01]  /*0030*/  LDCU.64 UR6, c[0x0][0x358] ;  /* 0x00006b00ff0677ac */ /* 0x000e620008000a00 */
[----:B0-----:R-:W-:-:S09]  /*0040*/  UISETP.GE.AND UP0, UPT, UR4, 0x1, UPT ;  /* 0x000000010400788c */ /* 0x001fd2000bf06270 */
[----:B-1----:R-:W-:Y:S05]  /*0050*/  BRA.U !UP0, `(.L_x_48) ;  /* 0x0000000d08707547 */ /* 0x002fea000b800000 */
[----:B------:R-:W0:Y:S01]  /*0060*/  S2R R0, SR_TID.X ;  /* 0x0000000000007919 */ /* 0x000e220000002100 */
[----:B------:R-:W0:Y:S01]  /*0070*/  LDCU UR8, c[0x0][0x360] ;  /* 0x00006c00ff0877ac */ /* 0x000e220008000800 */
[----:B------:R-:W0:Y:S01]  /*0080*/  S2R R3, SR_CTAID.X ;  /* 0x0000000000037919 */ /* 0x000e220000002500 */
[----:B------:R-:W-:Y:S02]  /*0090*/  UISETP.GE.U32.AND UP0, UPT, UR4, 0x4, UPT ;  /* 0x000000040400788c */ /* 0x000fe4000bf06070 */
[----:B------:R-:W-:Y:S01]  /*00a0*/  ULOP3.LUT UR5, UR4, 0x3, URZ, 0xc0, !UPT ;  /* 0x0000000304057892 */ /* 0x000fe2000f8ec0ff */
[----:B0-----:R-:W-:Y:S01]  /*00b0*/  IMAD R0, R3, UR8, R0 ;  /* 0x0000000803007c24 */ /* 0x001fe2000f8e0200 */
[----:B------:R-:W-:-:S05]  /*00c0*/  CS2R R2, SRZ ;  /* 0x0000000000027805 */ /* 0x000fca000001ff00 */
[----:B------:R-:W-:Y:S05]  /*00d0*/  BRA.U !UP0, `(.L_x_49) ;  /* 0x0000000508d07547 */ /* 0x000fea000b800000 */
[----:B------:R-:W0:Y:S01]  /*00e0*/  LDC.64 R6, c[0x0][0x390] ;  /* 0x0000e400ff067b82 */ /* 0x000e220000000a00 */
[----:B------:R-:W-:Y:S01]  /*00f0*/  ULOP3.LUT UR4, UR4, 0x7ffffffc, URZ, 0xc0, !UPT ;  /* 0x7ffffffc04047892 */ /* 0x000fe2000f8ec0ff */
[----:B------:R-:W-:Y:S01]  /*0100*/  IMAD.MOV.U32 R3, RZ, RZ, 0x3e8 ;  /* 0x000003e8ff037424 */ /* 0x000fe200078e00ff */
[----:B------:R-:W1:Y:S01]  /*0110*/  LDCU UR10, c[0x0][0x398] ;  /* 0x00007300ff0a77ac */ /* 0x000e620008000800 */
[----:B------:R-:W-:Y:S02]  /*0120*/  IMAD.MOV.U32 R2, RZ, RZ, RZ ;  /* 0x000000ffff027224 */ /* 0x000fe400078e00ff */
[----:B------:R-:W-:Y:S01]  /*0130*/  IMAD R8, R0, R3, 0x3 ;  /* 0x0000000300087424 */ /* 0x000fe200078e0203 */
[----:B------:R-:W-:Y:S01]  /*0140*/  MOV R3, UR4 ;  /* 0x0000000400037c02 */ /* 0x000fe20008000f00 */
[----:B------:R-:W2:Y:S01]  /*0150*/  LDC.64 R4, c[0x0][0x380] ;  /* 0x0000e000ff047b82 */ /* 0x000ea20000000a00 */
[----:B------:R-:W-:-:S12]  /*0160*/  UIADD3 UR8, UPT, UPT, -UR4, URZ, URZ ;  /* 0x000000ff04087290 */ /* 0x000fd8000fffe1ff */
.L_x_61:
[----:B-1----:R-:W3:Y:S01]  /*0170*/  S2R R9, SR_LANEID ;  /* 0x0000000000097919 */ /* 0x002ee20000000000 */
[----:B------:R-:W-:Y:S02]  /*0180*/  VOTEU.ANY UR4, UPT, PT ;  /* 0x0000000000047886 */ /* 0x000fe400038e0100 */
[----:B------:R-:W3:Y:S08]  /*0190*/  FLO.U32 R14, UR4 ;  /* 0x00000004000e7d00 */ /* 0x000ef000080e0000 */
[----:B------:R-:W0:Y:S01]  /*01a0*/  POPC R17, UR4 ;  /* 0x0000000400117d09 */ /* 0x000e220008000000 */
[----:B---3--:R-:W-:-:S13]  /*01b0*/  ISETP.EQ.U32.AND P0, PT, R14, R9, PT ;  /* 0x000000090e00720c */ /* 0x008fda0003f02070 */
[----:B0-----:R-:W3:Y:S01]  /*01c0*/  @P0 ATOMG.E.ADD.STRONG.GPU PT, R17, desc[UR6][R6.64], R17 ;  /* 0x80000011061109a8 */ /* 0x001ee200081ef106 */
        /* <DEDUP_REMOVED lines=8> */
[----:B-1----:R-:W-:-:S13]  /*0250*/  ISETP.GE.AND P0, PT, R11, UR10, PT ;  /* 0x0000000a0b007c0c */ /* 0x002fda000bf06270 */
[----:B------:R-:W0:Y:S01]  /*0260*/  @!P0 LDC.64 R12, c[0x0][0x380] ;  /* 0x0000e000ff0c8b82 */ /* 0x000e220000000a00 */
[----:B------:R-:W-:Y:S02]  /*0270*/  @!P0 VIADD R15, R8, 0xfffffffd ;  /* 0xfffffffd080f8836 */ /* 0x000fe40000000000 */
[----:B0-----:R-:W-:-:S05]  /*0280*/  @!P0 IMAD.WIDE R12, R11, 0x4, R12 ;  /* 0x000000040b0c8825 */ /* 0x001fca00078e020c */
[----:B------:R0:W-:Y:S01]  /*0290*/  @!P0 STG.E desc[UR6][R12.64], R15 ;  /* 0x0000000f0c008986 */ /* 0x0001e2000c101906 */
[----:B------:R-:W-:Y:S05]  /*02a0*/  @!P0 BRA `(.L_x_51) ;  /* 0x00000000001c8947 */ /* 0x000fea0003800000 */
[----:B0-----:R-:W0:Y:S01]  /*02b0*/  LDC.64 R12, c[0x0][0x390] ;  /* 0x0000e400ff0c7b82 */ /* 0x001e220000000a00 */
[----:B------:R-:W-:Y:S02]  /*02c0*/  VOTEU.ANY UR4, UPT, PT ;  /* 0x0000000000047886 */ /* 0x000fe400038e0100 */
[----:B------:R-:W-:Y:S02]  /*02d0*/  UFLO.U32 UR9, UR4 ;  /* 0x00000004000972bd */ /* 0x000fe400080e0000 */
[----:B------:R-:W-:-:S04]  /*02e0*/  UPOPC UR4, UR4 ;  /* 0x00000004000472bf */ /* 0x000fc80008000000 */
[----:B------:R-:W-:Y:S02]  /*02f0*/  ISETP.EQ.U32.AND P0, PT, R9, UR9, PT ;  /* 0x0000000909007c0c */ /* 0x000fe4000bf02070 */
[----:B------:R-:W-:-:S11]  /*0300*/  IMAD R15, RZ, RZ, -UR4 ;  /* 0x80000004ff0f7e24 */ /* 0x000fd6000f8e02ff */
[----:B0-----:R1:W-:Y:S02]  /*0310*/  @P0 REDG.E.ADD.STRONG.GPU desc[UR6][R12.64], R15 ;  /* 0x0000000f0c00098e */ /* 0x0013e4000c12e106 */
.L_x_51:
[----:B------:R-:W-:Y:S05]  /*0320*/  BSYNC.RECONVERGENT B0 ;  /* 0x0000000000007941 */ /* 0x000fea0003800200 */
.L_x_50:
[----:B------:R-:W-:Y:S02]  /*0330*/  VOTEU.ANY UR4, UPT, PT ;  /* 0x0000000000047886 */ /* 0x000fe400038e0100 */
[----:B01----:R-:W0:Y:S08]  /*0340*/  FLO.U32 R12, UR4 ;  /* 0x00000004000c7d00 */ /* 0x003e3000080e0000 */
[----:B------:R-:W1:Y:S01]  /*0350*/  POPC R15, UR4 ;  /* 0x00000004000f7d09 */ /* 0x000e620008000000 */
[----:B0-----:R-:W-:-:S13]  /*0360*/  ISETP.EQ.U32.AND P0, PT, R12, R9, PT ;  /* 0x000000090c00720c */ /* 0x001fda0003f02070 */
[----:B-1----:R-:W3:Y:S01]  /*0370*/  @P0 ATOMG.E.ADD.STRONG.GPU PT, R15, desc[UR6][R6.64], R15 ;  /* 0x8000000f060f09a8 */ /* 0x002ee200081ef106 */
[----:B------:R-:W-:Y:S01]  /*0380*/  LOP3.LUT R14, R10, UR4, RZ, 0xc0, !PT ;  /* 0x000000040a0e7c12 */ /* 0x000fe2000f8ec0ff */
[----:B------:R-:W-:Y:S01]  /*0390*/  BSSY.RECONVERGENT B0, `(.L_x_52) ;  /* 0x0000013000007945 */ /* 0x000fe20003800200 */
[----:B------:R-:W-:Y:S01]  /*03a0*/  ISETP.GE.AND P0, PT, R11, UR10, PT ;  /* 0x0000000a0b007c0c */ /* 0x000fe2000bf06270 */
[----:B------:R-:W-:Y:S02]  /*03b0*/  VIADD R11, R2, 0x1 ;  /* 0x00000001020b7836 */ /* 0x000fe40000000000 */
[----:B------:R-:W-:Y:S01]  /*03c0*/  VIADD R17, R8, 0xfffffffe ;  /* 0xfffffffe08117836 */ /* 0x000fe20000000000 */
[----:B------:R-:W0:Y:S09]  /*03d0*/  POPC R14, R14 ;  /* 0x0000000e000e7309 */ /* 0x000e320000000000 */
[----:B------:R-:W-:Y:S01]  /*03e0*/  @P0 IMAD.MOV R11, RZ, RZ, R2 ;  /* 0x000000ffff0b0224 */ /* 0x000fe200078e0202 */
[----:B---3--:R-:W0:Y:S02]  /*03f0*/  SHFL.IDX PT, R13, R15, R12, 0x1f ;  /* 0x00001f0c0f0d7589 */ /* 0x008e2400000e0000 */
[----:B0-----:R-:W-:-:S04]  /*0400*/  IADD3 R13, PT, PT, R13, R14, RZ ;  /* 0x0000000e0d0d7210 */ /* 0x001fc80007ffe0ff */
[----:B------:R-:W-:-:S13]  /*0410*/  ISETP.GE.AND P1, PT, R13, UR10, PT ;  /* 0x0000000a0d007c0c */ /* 0x000fda000bf26270 */
        /* <DEDUP_REMOVED lines=8> */
.L_x_53:
[----:B--2---:R-:W-:-:S05]  /*04a0*/  IMAD.WIDE R12, R13, 0x4, R4 ;  /* 0x000000040d0c7825 */ /* 0x004fca00078e0204 */
[----:B------:R0:W-:Y:S02]  /*04b0*/  STG.E desc[UR6][R12.64], R17 ;  /* 0x000000110c007986 */ /* 0x0001e4000c101906 */
.L_x_54:
[----:B------:R-:W-:Y:S05]  /*04c0*/  BSYNC.RECONVERGENT B0 ;  /* 0x0000000000007941 */ /* 0x000fea0003800200 */
.L_x_52:
[----:B------:R-:W-:Y:S02]  /*04d0*/  VOTEU.ANY UR4, UPT, PT ;  /* 0x0000000000047886 */ /* 0x000fe400038e0100 */
[----:B0-----:R-:W0:Y:S08]  /*04e0*/  FLO.U32 R12, UR4 ;  /* 0x00000004000c7d00 */ /* 0x001e3000080e0000 */
[----:B------:R-:W3:Y:S01]  /*04f0*/  POPC R15, UR4 ;  /* 0x00000004000f7d09 */ /* 0x000ee20008000000 */
[----:B0-----:R-:W-:-:S13]  /*0500*/  ISETP.EQ.U32.AND P0, PT, R12, R9, PT ;  /* 0x000000090c00720c */ /* 0x001fda0003f02070 */
[----:B---3--:R-:W1:Y:S01]  /*0510*/  @P0 ATOMG.E.ADD.STRONG.GPU PT, R15, desc[UR6][R6.64], R15 ;  /* 0x8000000f060f09a8 */ /* 0x008e6200081ef106 */
[----:B------:R-:W-:Y:S01]  /*0520*/  LOP3.LUT R14, R10, UR4, RZ, 0xc0, !PT ;  /* 0x000000040a0e7c12 */ /* 0x000fe2000f8ec0ff */
[----:B------:R-:W-:Y:S01]  /*0530*/  BSSY.RECONVERGENT B0, `(.L_x_55) ;  /* 0x0000012000007945 */ /* 0x000fe20003800200 */
[----:B------:R-:W-:Y:S02]  /*0540*/  VIADD R2, R11, 0x1 ;  /* 0x000000010b027836 */ /* 0x000fe40000000000 */
[----:B------:R-:W-:Y:S02]  /*0550*/  @P1 IMAD.MOV R2, RZ, RZ, R11 ;  /* 0x000000ffff021224 */ /* 0x000fe400078e020b */
[----:B------:R-:W0:Y:S01]  /*0560*/  POPC R14, R14 ;  /* 0x0000000e000e7309 */ /* 0x000e220000000000 */
[----:B-1----:R-:W0:Y:S02]  /*0570*/  SHFL.IDX PT, R13, R15, R12, 0x1f ;  /* 0x00001f0c0f0d7589 */ /* 0x002e2400000e0000 */
[----:B0-----:R-:W-:-:S05]  /*0580*/  IMAD.IADD R13, R13, 0x1, R14 ;  /* 0x000000010d0d7824 */ /* 0x001fca00078e020e */
        /* <DEDUP_REMOVED lines=9> */
.L_x_56:
[----:B------:R-:W-:Y:S02]  /*0620*/  VIADD R11, R8, 0xffffffff ;  /* 0xffffffff080b7836 */ /* 0x000fe40000000000 */
[----:B--2---:R-:W-:-:S05]  /*0630*/  IMAD.WIDE R12, R13, 0x4, R4 ;  /* 0x000000040d0c7825 */ /* 0x004fca00078e0204 */
[----:B------:R1:W-:Y:S02]  /*0640*/  STG.E desc[UR6][R12.64], R11 ;  /* 0x0000000b0c007986 */ /* 0x0003e4000c101906 */
.L_x_57:
[----:B------:R-:W-:Y:S05]  /*0650*/  BSYNC.RECONVERGENT B0 ;  /* 0x0000000000007941 */ /* 0x000fea0003800200 */
.L_x_55:
[----:B------:R-:W-:Y:S02]  /*0660*/  VOTEU.ANY UR4, UPT, PT ;  /* 0x0000000000047886 */ /* 0x000fe400038e0100 */
[----:B------:R-:W3:Y:S08]  /*0670*/  FLO.U32 R14, UR4 ;  /* 0x00000004000e7d00 */ /* 0x000ef000080e0000 */
[----:B-1----:R-:W1:Y:S01]  /*0680*/  POPC R13, UR4 ;  /* 0x00000004000d7d09 */ /* 0x002e620008000000 */
[----:B---3--:R-:W-:-:S13]  /*0690*/  ISETP.EQ.U32.AND P1, PT, R14, R9, PT ;  /* 0x000000090e00720c */ /* 0x008fda0003f22070 */
[----:B-1----:R-:W0:Y:S01]  /*06a0*/  @P1 ATOMG.E.ADD.STRONG.GPU PT, R13, desc[UR6][R6.64], R13 ;  /* 0x8000000d060d19a8 */ /* 0x002e2200081ef106 */
[----:B------:R-:W-:Y:S01]  /*06b0*/  LOP3.LUT R10, R10, UR4, RZ, 0xc0, !PT ;  /* 0x000000040a0a7c12 */ /* 0x000fe2000f8ec0ff */
[----:B------:R-:W-:Y:S01]  /*06c0*/  BSSY.RECONVERGENT B0, `(.L_x_58) ;  /* 0x0000011000007945 */ /* 0x000fe20003800200 */
[C---:B------:R-:W-:Y:S01]  /*06d0*/  VIADD R12, R2.reuse, 0x1 ;  /* 0x00000001020c7836 */ /* 0x040fe20000000000 */
[----:B------:R-:W-:-:S03]  /*06e0*/  @P0 IADD3 R12, PT, PT, R2, RZ, RZ ;  /* 0x000000ff020c0210 */ /* 0x000fc60007ffe0ff */
[----:B------:R-:W1:Y:S01]  /*06f0*/  POPC R10, R10 ;  /* 0x0000000a000a7309 */ /* 0x000e620000000000 */
[----:B0-----:R-:W1:Y:S02]  /*0700*/  SHFL.IDX PT, R11, R13, R14, 0x1f ;  /* 0x00001f0e0d0b7589 */ /* 0x001e6400000e0000 */
[----:B-1----:R-:W-:-:S05]  /*0710*/  IMAD.IADD R11, R11, 0x1, R10 ;  /* 0x000000010b0b7824 */ /* 0x002fca00078e020a */
[----:B------:R-:W-:-:S13]  /*0720*/  ISETP.GE.AND P1, PT, R11, UR10, PT ;  /* 0x0000000a0b007c0c */ /* 0x000fda000bf26270 */
        /* <DEDUP_REMOVED lines=8> */
.L_x_59:
[----:B--2---:R-:W-:-:S05]  /*07b0*/  IMAD.WIDE R10, R11, 0x4, R4 ;  /* 0x000000040b0a7825 */ /* 0x004fca00078e0204 */
[----:B------:R0:W-:Y:S02]  /*07c0*/  STG.E desc[UR6][R10.64], R8 ;  /* 0x000000080a007986 */ /* 0x0001e4000c101906 */
.L_x_60:
[----:B------:R-:W-:Y:S05]  /*07d0*/  BSYNC.RECONVERGENT B0 ;  /* 0x0000000000007941 */ /* 0x000fea0003800200 */
.L_x_58:
[C---:B------:R-:W-:Y:S01]  /*07e0*/  VIADD R2, R12.reuse, 0x1 ;  /* 0x000000010c027836 */ /* 0x040fe20000000000 */
[----:B------:R-:W-:Y:S01]  /*07f0*/  @P1 IADD3 R2, PT, PT, R12, RZ, RZ ;  /* 0x000000ff0c021210 */ /* 0x000fe20007ffe0ff */
[----:B0-----:R-:W-:Y:S01]  /*0800*/  VIADD R8, R8, 0x4 ;  /* 0x0000000408087836 */ /* 0x001fe20000000000 */
[----:B------:R-:W-:Y:S06]  /*0810*/  BRA.U UP0, `(.L_x_61) ;  /* 0xfffffff900547547 */ /* 0x000fec000b83ffff */
.L_x_49:
[----:B------:R-:W-:-:S09]  /*0820*/  UISETP.NE.AND UP0, UPT, UR5, URZ, UPT ;  /* 0x000000ff0500728c */ /* 0x000fd2000bf05270 */
[----:B------:R-:W-:Y:S05]  /*0830*/  BRA.U !UP0, `(.L_x_48) ;  /* 0x0000000508787547 */ /* 0x000fea000b800000 */
[----:B------:R-:W-:-:S09]  /*0840*/  UISETP.NE.AND UP0, UPT, UR5, 0x1, UPT ;  /* 0x000000010500788c */ /* 0x000fd2000bf05270 */
[----:B------:R-:W-:Y:S05]  /*0850*/  BRA.U !UP0, `(.L_x_62) ;  /* 0x0000000108e47547 */ /* 0x000fea000b800000 */
[----:B------:R-:W0:Y:S01]  /*0860*/  S2R R13, SR_LANEID ;  /* 0x00000000000d7919 */ /* 0x000e220000000000 */
[----:B------:R-:W-:Y:S01]  /*0870*/  VOTEU.ANY UR4, UPT, PT ;  /* 0x0000000000047886 */ /* 0x000fe200038e0100 */
[----:B--2---:R-:W2:Y:S01]  /*0880*/  LDC.64 R4, c[0x0][0x390] ;  /* 0x0000e400ff047b82 */ /* 0x004ea20000000a00 */
[----:B-1----:R-:W0:Y:S01]  /*0890*/  FLO.U32 R6, UR4 ;  /* 0x0000000400067d00 */ /* 0x002e2200080e0000 */
[----:B------:R-:W1:Y:S01]  /*08a0*/  S2R R10, SR_LTMASK ;  /* 0x00000000000a7919 */ /* 0x000e620000003900 */
[----:B------:R-:W3:Y:S06]  /*08b0*/  LDCU UR9, c[0x0][0x398] ;  /* 0x00007300ff0977ac */ /* 0x000eec0008000800 */
[----:B------:R-:W2:Y:S01]  /*08c0*/  POPC R7, UR4 ;  /* 0x0000000400077d09 */ /* 0x000ea20008000000 */
[----:B0-----:R-:W-:-:S13]  /*08d0*/  ISETP.EQ.U32.AND P0, PT, R6, R13, PT ;  /* 0x0000000d0600720c */ /* 0x001fda0003f02070 */
[----:B--2---:R-:W2:Y:S01]  /*08e0*/  @P0 ATOMG.E.ADD.STRONG.GPU PT, R7, desc[UR6][R4.64], R7 ;  /* 0x80000007040709a8 */ /* 0x004ea200081ef106 */
[----:B-1----:R-:W-:Y:S01]  /*08f0*/  LOP3.LUT R8, R10, UR4, RZ, 0xc0, !PT ;  /* 0x000000040a087c12 */ /* 0x002fe2000f8ec0ff */
[----:B------:R-:W-:Y:S01]  /*0900*/  BSSY.RECONVERGENT B0, `(.L_x_63) ;  /* 0x0000011000007945 */ /* 0x000fe20003800200 */
[----:B------:R-:W-:-:S04]  /*0910*/  IMAD R11, R0, 0x3e8, R3 ;  /* 0x000003e8000b7824 */ /* 0x000fc800078e0203 */
[----:B------:R-:W0:Y:S01]  /*0920*/  POPC R8, R8 ;  /* 0x0000000800087309 */ /* 0x000e220000000000 */
[----:B--2---:R-:W0:Y:S02]  /*0930*/  SHFL.IDX PT, R9, R7, R6, 0x1f ;  /* 0x00001f0607097589 */ /* 0x004e2400000e0000 */
[----:B0-----:R-:W-:-:S05]  /*0940*/  IMAD.IADD R9, R9, 0x1, R8 ;  /* 0x0000000109097824 */ /* 0x001fca00078e0208 */
[----:B---3--:R-:W-:-:S13]  /*0950*/  ISETP.GE.AND P0, PT, R9, UR9, PT ;  /* 0x0000000909007c0c */ /* 0x008fda000bf06270 */
        /* <DEDUP_REMOVED lines=8> */
.L_x_64:
[----:B------:R-:W0:Y:S02]  /*09e0*/  LDC.64 R6, c[0x0][0x380] ;  /* 0x0000e000ff067b82 */ /* 0x000e240000000a00 */
[----:B0-----:R-:W-:-:S05]  /*09f0*/  IMAD.WIDE R6, R9, 0x4, R6 ;  /* 0x0000000409067825 */ /* 0x001fca00078e0206 */
[----:B------:R1:W-:Y:S02]  /*0a00*/  STG.E desc[UR6][R6.64], R11 ;  /* 0x0000000b06007986 */ /* 0x0003e4000c101906 */
.L_x_65:
[----:B------:R-:W-:Y:S05]  /*0a10*/  BSYNC.RECONVERGENT B0 ;  /* 0x0000000000007941 */ /* 0x000fea0003800200 */
.L_x_63:
[----:B------:R-:W-:Y:S02]  /*0a20*/  VOTEU.ANY UR4, UPT, PT ;  /* 0x0000000000047886 */ /* 0x000fe400038e0100 */
[----:B------:R-:W2:Y:S08]  /*0a30*/  FLO.U32 R8, UR4 ;  /* 0x0000000400087d00 */ /* 0x000eb000080e0000 */
[----:B------:R-:W3:Y:S01]  /*0a40*/  POPC R9, UR4 ;  /* 0x0000000400097d09 */ /* 0x000ee20008000000 */
[----:B--2---:R-:W-:-:S13]  /*0a50*/  ISETP.EQ.U32.AND P1, PT, R8, R13, PT ;  /* 0x0000000d0800720c */ /* 0x004fda0003f22070 */
[----:B---3--:R-:W0:Y:S01]  /*0a60*/  @P1 ATOMG.E.ADD.STRONG.GPU PT, R9, desc[UR6][R4.64], R9 ;  /* 0x80000009040919a8 */ /* 0x008e2200081ef106 */
[----:B------:R-:W-:Y:S01]  /*0a70*/  LOP3.LUT R10, R10, UR4, RZ, 0xc0, !PT ;  /* 0x000000040a0a7c12 */ /* 0x000fe2000f8ec0ff */
[----:B------:R-:W-:Y:S01]  /*0a80*/  BSSY.RECONVERGENT B0, `(.L_x_66) ;  /* 0x0000013000007945 */ /* 0x000fe20003800200 */
[----:B-1----:R-:W-:Y:S02]  /*0a90*/  VIADD R6, R2, 0x1 ;  /* 0x0000000102067836 */ /* 0x002fe40000000000 */
[----:B------:R-:W-:Y:S02]  /*0aa0*/  @P0 IMAD.MOV R6, RZ, RZ, R2 ;  /* 0x000000ffff060224 */ /* 0x000fe400078e0202 */
[----:B------:R-:W1:Y:S01]  /*0ab0*/  POPC R10, R10 ;  /* 0x0000000a000a7309 */ /* 0x000e620000000000 */
[----:B0-----:R-:W1:Y:S02]  /*0ac0*/  SHFL.IDX PT, R7, R9, R8, 0x1f ;  /* 0x00001f0809077589 */ /* 0x001e6400000e0000 */
[----:B-1----:R-:W-:-:S04]  /*0ad0*/  IADD3 R7, PT, PT, R7, R10, RZ ;  /* 0x0000000a07077210 */ /* 0x002fc80007ffe0ff */
        /* <DEDUP_REMOVED lines=9> */
.L_x_67:
[----:B------:R-:W0:Y:S01]  /*0b70*/  LDC.64 R4, c[0x0][0x380] ;  /* 0x0000e000ff047b82 */ /* 0x000e220000000a00 */
[----:B------:R-:W-:Y:S02]  /*0b80*/  VIADD R9, R11, 0x1 ;  /* 0x000000010b097836 */ /* 0x000fe40000000000 */
[----:B0-----:R-:W-:-:S05]  /*0b90*/  IMAD.WIDE R4, R7, 0x4, R4 ;  /* 0x0000000407047825 */ /* 0x001fca00078e0204 */
[----:B------:R1:W-:Y:S02]  /*0ba0*/  STG.E desc[UR6][R4.64], R9 ;  /* 0x0000000904007986 */ /* 0x0003e4000c101906 */
.L_x_68:
[----:B------:R-:W-:Y:S05]  /*0bb0*/  BSYNC.RECONVERGENT B0 ;  /* 0x0000000000007941 */ /* 0x000fea0003800200 */
.L_x_66:
[----:B------:R-:W-:Y:S01]  /*0bc0*/  VIADD R2, R6, 0x1 ;  /* 0x0000000106027836 */ /* 0x000fe20000000000 */
[----:B------:R-:W-:Y:S01]  /*0bd0*/  IADD3 R3, PT, PT, R3, 0x2, RZ ;  /* 0x0000000203037810 */ /* 0x000fe20007ffe0ff */
[----:B------:R-:W-:-:S07]  /*0be0*/  @P1 IMAD.MOV R2, RZ, RZ, R6 ;  /* 0x000000ffff021224 */ /* 0x000fce00078e0206 */
.L_x_62:
[----:B------:R-:W3:Y:S02]  /*0bf0*/  LDCU UR4, c[0x0][0x39c] ;  /* 0x00007380ff0477ac */ /* 0x000ee40008000800 */
[----:B---3--:R-:W-:-:S04]  /*0c00*/  ULOP3.LUT UR4, UR4, 0x1, URZ, 0xc0, !UPT ;  /* 0x0000000104047892 */ /* 0x008fc8000f8ec0ff */
[----:B------:R-:W-:-:S09]  /*0c10*/  UISETP.NE.U32.AND UP0, UPT, UR4, 0x1, UPT ;  /* 0x000000010400788c */ /* 0x000fd2000bf05070 */
[----:B------:R-:W-:Y:S05]  /*0c20*/  BRA.U UP0, `(.L_x_48) ;  /* 0x00000001007c7547 */ /* 0x000fea000b800000 */
[----:B------:R-:W3:Y:S01]  /*0c30*/  S2R R11, SR_LANEID ;  /* 0x00000000000b7919 */ /* 0x000ee20000000000 */
[----:B------:R-:W-:Y:S01]  /*0c40*/  VOTEU.ANY UR4, UPT, PT ;  /* 0x0000000000047886 */ /* 0x000fe200038e0100 */
[----:B012---:R-:W0:Y:S01]  /*0c50*/  LDC.64 R4, c[0x0][0x390] ;  /* 0x0000e400ff047b82 */ /* 0x007e220000000a00 */
[----:B------:R-:W3:Y:S08]  /*0c60*/  FLO.U32 R6, UR4 ;  /* 0x0000000400067d00 */ /* 0x000ef000080e0000 */
[----:B------:R-:W0:Y:S01]  /*0c70*/  POPC R9, UR4 ;  /* 0x0000000400097d09 */ /* 0x000e220008000000 */
[----:B---3--:R-:W-:-:S13]  /*0c80*/  ISETP.EQ.U32.AND P0, PT, R6, R11, PT ;  /* 0x0000000b0600720c */ /* 0x008fda0003f02070 */
[----:B0-----:R-:W2:Y:S01]  /*0c90*/  @P0 ATOMG.E.ADD.STRONG.GPU PT, R9, desc[UR6][R4.64], R9 ;  /* 0x80000009040909a8 */ /* 0x001ea200081ef106 */
[----:B------:R-:W-:Y:S01]  /*0ca0*/  BSSY.RECONVERGENT B0, `(.L_x_69) ;  /* 0x0000014000007945 */ /* 0x000fe20003800200 */
[----:B------:R-:W-:Y:S01]  /*0cb0*/  IMAD R3, R0, 0x3e8, R3 ;  /* 0x000003e800037824 */ /* 0x000fe200078e0203 */
[----:B------:R-:W0:Y:S02]  /*0cc0*/  S2R R8, SR_LTMASK ;  /* 0x0000000000087919 */ /* 0x000e240000003900 */
[----:B0-----:R-:W-:Y:S01]  /*0cd0*/  LOP3.LUT R8, R8, UR4, RZ, 0xc0, !PT ;  /* 0x0000000408087c12 */ /* 0x001fe2000f8ec0ff */
[----:B------:R-:W0:Y:S05]  /*0ce0*/  LDCU UR4, c[0x0][0x398] ;  /* 0x00007300ff0477ac */ /* 0x000e2a0008000800 */
[----:B------:R-:W1:Y:S01]  /*0cf0*/  POPC R8, R8 ;  /* 0x0000000800087309 */ /* 0x000e620000000000 */
[----:B--2---:R-:W1:Y:S02]  /*0d00*/  SHFL.IDX PT, R7, R9, R6, 0x1f ;  /* 0x00001f0609077589 */ /* 0x004e6400000e0000 */
[----:B-1----:R-:W-:-:S05]  /*0d10*/  IMAD.IADD R7, R7, 0x1, R8 ;  /* 0x0000000107077824 */ /* 0x002fca00078e0208 */
[----:B0-----:R-:W-:-:S13]  /*0d20*/  ISETP.GE.AND P0, PT, R7, UR4, PT ;  /* 0x0000000407007c0c */ /* 0x001fda000bf06270 */
        /* <DEDUP_REMOVED lines=8> */
.L_x_70:
[----:B------:R-:W0:Y:S02]  /*0db0*/  LDC.64 R4, c[0x0][0x380] ;  /* 0x0000e000ff047b82 */ /* 0x000e240000000a00 */
[----:B0-----:R-:W-:-:S05]  /*0dc0*/  IMAD.WIDE R4, R7, 0x4, R4 ;  /* 0x0000000407047825 */ /* 0x001fca00078e0204 */
[----:B------:R1:W-:Y:S02]  /*0dd0*/  STG.E desc[UR6][R4.64], R3 ;  /* 0x0000000304007986 */ /* 0x0003e4000c101906 */
.L_x_71:
[----:B------:R-:W-:Y:S05]  /*0de0*/  BSYNC.RECONVERGENT B0 ;  /* 0x0000000000007941 */ /* 0x000fea0003800200 */
.L_x_69:
[----:B------:R-:W-:Y:S02]  /*0df0*/  VIADD R0, R2, 0x1 ;  /* 0x0000000102007836 */ /* 0x000fe40000000000 */
[----:B------:R-:W-:-:S05]  /*0e00*/  @P0 IMAD.MOV R0, RZ, RZ, R2 ;  /* 0x000000ffff000224 */ /* 0x000fca00078e0202 */
[----:B------:R-:W-:-:S07]  /*0e10*/  MOV R2, R0 ;  /* 0x0000000000027202 */ /* 0x000fce0000000f00 */
.L_x_48:
[----:B------:R-:W3:Y:S01]  /*0e20*/  S2R R0, SR_LANEID ;  /* 0x0000000000007919 */ /* 0x000ee20000000000 */
[----:B------:R-:W4:Y:S08]  /*0e30*/  REDUX.SUM UR8, R2 ;  /* 0x00000000020873c4 */ /* 0x000f30000000c000 */
[----:B012---:R-:W0:Y:S01]  /*0e40*/  LDC.64 R4, c[0x0][0x3a0] ;  /* 0x0000e800ff047b82 */ /* 0x007e220000000a00 */
[----:B------:R-:W-:-:S02]  /*0e50*/  VOTEU.ANY UR4, UPT, PT ;  /* 0x0000000000047886 */ /* 0x000fc400038e0100 */
[----:B------:R-:W-:Y:S01]  /*0e60*/  UFLO.U32 UR4, UR4 ;  /* 0x00000004000472bd */ /* 0x000fe200080e0000 */
[----:B----4-:R-:W-:-:S05]  /*0e70*/  IMAD.U32 R3, RZ, RZ, UR8 ;  /* 0x00000008ff037e24 */ /* 0x010fca000f8e00ff */
[----:B---3--:R-:W-:-:S13]  /*0e80*/  ISETP.EQ.U32.AND P0, PT, R0, UR4, PT ;  /* 0x0000000400007c0c */ /* 0x008fda000bf02070 */
[----:B0-----:R-:W-:Y:S01]  /*0e90*/  @P0 REDG.E.ADD.STRONG.GPU desc[UR6][R4.64], R3 ;  /* 0x000000030400098e */ /* 0x001fe2000c12e106 */
[----:B------:R-:W-:Y:S05]  /*0ea0*/  EXIT ;  /* 0x000000000000794d */ /* 0x000fea0003800000 */
.L_x_72:
        /* <DEDUP_REMOVED lines=13> */
.L_x_147:


//--------------------- .text._Z16stack_pop_kernelPiS_iiS_S_ --------------------------
	.section	.text._Z16stack_pop_kernelPiS_iiS_S_,"ax",@progbits
	.align	128
        .global         _Z16stack_pop_kernelPiS_iiS_S_
        .type           _Z16stack_pop_kernelPiS_iiS_S_,@function
        .size           _Z16stack_pop_kernelPiS_iiS_S_,(.L_x_148 - _Z16stack_pop_kernelPiS_iiS_S_)
        .other          _Z16stack_pop_kernelPiS_iiS_S_,@"STO_CUDA_ENTRY STV_DEFAULT"
_Z16stack_pop_kernelPiS_iiS_S_:
.text._Z16stack_pop_kernelPiS_iiS_S_:
        /* <DEDUP_REMOVED lines=20> */
[----:B------:R-:W1:Y:S09]  /*0140*/  LDC.64 R6, c[0x0][0x380] ;  /* 0x0000e000ff067b82 */ /* 0x000e720000000a00 */
.L_x_99:
[----:B0-2---:R-:W2:Y:S01]  /*0150*/  S2R R9, SR_LANEID ;  /* 0x0000000000097919 */ /* 0x005ea20000000000 */
[----:B------:R-:W-:Y:S02]  /*0160*/  VOTEU.ANY UR8, UPT, PT ;  /* 0x0000000000087886 */ /* 0x000fe400038e0100 */
[----:B------:R-:W2:Y:S01]  /*0170*/  FLO.U32 R12, UR8 ;  /* 0x00000008000c7d00 */ /* 0x000ea200080e0000 */
[----:B------:R-:W-:-:S06]  /*0180*/  UPOPC UR9, UR8 ;  /* 0x00000008000972bf */ /* 0x000fcc0008000000 */
[----:B------:R-:W-:Y:S01]  /*0190*/  IMAD R11, RZ, RZ, -UR9 ;  /* 0x80000009ff0b7e24 */ /* 0x000fe2000f8e02ff */
[----:B--2---:R-:W-:-:S13]  /*01a0*/  ISETP.EQ.U32.AND P0, PT, R12, R9, PT ;  /* 0x000000090c00720c */ /* 0x004fda0003f02070 */
[----:B0-----:R-:W2:Y:S01]  /*01b0*/  @P0 ATOMG.E.ADD.STRONG.GPU PT, R11, desc[UR6][R4.64], R11 ;  /* 0x8000000b040b09a8 */ /* 0x001ea200081ef106 */
[----:B------:R-:W-:Y:S01]  /*01c0*/  UIADD3 UR4, UPT, UPT, UR4, 0x8, URZ ;  /* 0x0000000804047890 */ /* 0x000fe2000fffe0ff */
[----:B------:R-:W-:Y:S01]  /*01d0*/  BSSY.RECONVERGENT B0, `(.L_x_75) ;  /* 0x0000015000007945 */ /* 0x000fe20003800200 */
[----:B------:R-:W0:Y:S02]  /*01e0*/  S2R R8, SR_LTMASK ;  /* 0x0000000000087919 */ /* 0x000e240000003900 */
[----:B------:R-:W-:Y:S01]  /*01f0*/  UISETP.NE.AND UP0, UPT, UR4, URZ, UPT ;  /* 0x000000ff0400728c */ /* 0x000fe2000bf05270 */
[----:B0-----:R-:W-:-:S06]  /*0200*/  LOP3.LUT R13, R8, UR8, RZ, 0xc0, !PT ;  /* 0x00000008080d7c12 */ /* 0x001fcc000f8ec0ff */
[----:B------:R-:W0:Y:S01]  /*0210*/  POPC R13, R13 ;  /* 0x0000000d000d7309 */ /* 0x000e220000000000 */
[----:B--2---:R-:W0:Y:S02]  /*0220*/  SHFL.IDX PT, R10, R11, R12, 0x1f ;  /* 0x00001f0c0b0a7589 */ /* 0x004e2400000e0000 */
[----:B0-----:R-:W-:-:S05]  /*0230*/  IMAD.IADD R10, R10, 0x1, -R13 ;  /* 0x000000010a0a7824 */ /* 0x001fca00078e0a0d */
[----:B------:R-:W-:-:S13]  /*0240*/  ISETP.GT.AND P0, PT, R10, RZ, PT ;  /* 0x000000ff0a00720c */ /* 0x000fda0003f04270 */
[----:B------:R-:W-:Y:S05]  /*0250*/  @P0 BRA `(.L_x_76) ;  /* 0x00000000001c0947 */ /* 0x000fea0003800000 */
[----:B------:R-:W0:Y:S01]  /*0260*/  LDC.64 R10, c[0x0][0x388] ;  /* 0x0000e200ff0a7b82 */ /* 0x000e220000000a00 */
[----:B------:R-:W-:Y:S02]  /*0270*/  VOTEU.ANY UR8, UPT, PT ;  /* 0x0000000000087886 */ /* 0x000fe400038e0100 */
[----:B------:R-:W-:Y:S02]  /*0280*/  UFLO.U32 UR9, UR8 ;  /* 0x00000008000972bd */ /* 0x000fe400080e0000 */
[----:B------:R-:W0:Y:S04]  /*0290*/  POPC R13, UR8 ;  /* 0x00000008000d7d09 */ /* 0x000e280008000000 */
[----:B------:R-:W-:-:S13]  /*02a0*/  ISETP.EQ.U32.AND P0, PT, R9, UR9, PT ;  /* 0x0000000909007c0c */ /* 0x000fda000bf02070 */
[----:B0-----:R0:W-:Y:S01]  /*02b0*/  @P0 REDG.E.ADD.STRONG.GPU desc[UR6][R10.64], R13 ;  /* 0x0000000d0a00098e */ /* 0x0011e2000c12e106 */
[----:B------:R-:W-:Y:S05]  /*02c0*/  BRA `(.L_x_77) ;  /* 0x0000000000147947 */ /* 0x000fea0003800000 */
.L_x_76:
[----:B------:R-:W-:-:S05]  /*02d0*/  IADD3 R11, PT, PT, R10, -0x1, RZ ;  /* 0xffffffff0a0b7810 */ /* 0x000fca0007ffe0ff */
[----:B-1----:R-:W-:-:S06]  /*02e0*/  IMAD.WIDE.U32 R10, R11, 0x4, R6 ;  /* 0x000000040b0a7825 */ /* 0x002fcc00078e0006 */
[----:B------:R-:W2:Y:S01]  /*02f0*/  LDG.E R11, desc[UR6][R10.64] ;  /* 0x000000060a0b7981 */ /* 0x000ea2000c1e1900 */
[----:B------:R-:W-:-:S03]  /*0300*/  VIADD R0, R0, 0x1 ;  /* 0x0000000100007836 */ /* 0x000fc60000000000 */
[----:B--2---:R2:W-:Y:S04]  /*0310*/  STG.E desc[UR6][R2.64], R11 ;  /* 0x0000000b02007986 */ /* 0x0045e8000c101906 */
.L_x_77:
[----:B------:R-:W-:Y:S05]  /*0320*/  BSYNC.RECONVERGENT B0 ;  /* 0x0000000000007941 */ /* 0x000fea0003800200 */
.L_x_75:
[----:B------:R-:W-:Y:S02]  /*0330*/  VOTEU.ANY UR8, UPT, PT ;  /* 0x0000000000087886 */ /* 0x000fe400038e0100 */
[----:B------:R-:W3:Y:S01]  /*0340*/  FLO.U32 R12, UR8 ;  /* 0x00000008000c7d00 */ /* 0x000ee200080e0000 */
[----:B------:R-:W-:-:S06]  /*0350*/  UPOPC UR9, UR8 ;  /* 0x00000008000972bf */ /* 0x000fcc0008000000 */
[----:B0-2---:R-:W-:Y:S01]  /*0360*/  IMAD R11, RZ, RZ, -UR9 ;  /* 0x80000009ff0b7e24 */ /* 0x005fe2000f8e02ff */
[----:B---3--:R-:W-:-:S13]  /*0370*/  ISETP.EQ.U32.AND P0, PT, R12, R9, PT ;  /* 0x000000090c00720c */ /* 0x008fda0003f02070 */
[----:B------:R-:W2:Y:S01]  /*0380*/  @P0 ATOMG.E.ADD.STRONG.GPU PT, R11, desc[UR6][R4.64], R11 ;  /* 0x8000000b040b09a8 */ /* 0x000ea200081ef106 */
[----:B------:R-:W-:Y:S01]  /*0390*/  LOP3.LUT R13, R8, UR8, RZ, 0xc0, !PT ;  /* 0x00000008080d7c12 */ /* 0x000fe2000f8ec0ff */
[----:B------:R-:W-:Y:S05]  /*03a0*/  BSSY.RECONVERGENT B0, `(.L_x_78) ;  /* 0x0000011000007945 */ /* 0x000fea0003800200 */
[----:B------:R-:W0:Y:S01]  /*03b0*/  POPC R13, R13 ;  /* 0x0000000d000d7309 */ /* 0x000e220000000000 */
[----:B--2---:R-:W0:Y:S02]  /*03c0*/  SHFL.IDX PT, R10, R11, R12, 0x1f ;  /* 0x00001f0c0b0a7589 */ /* 0x004e2400000e0000 */
[----:B0-----:R-:W-:-:S05]  /*03d0*/  IMAD.IADD R10, R10, 0x1, -R13 ;  /* 0x000000010a0a7824 */ /* 0x001fca00078e0a0d */
[----:B------:R-:W-:-:S13]  /*03e0*/  ISETP.GE.AND P0, PT, R10, 0x1, PT ;  /* 0x000000010a00780c */ /* 0x000fda0003f06270 */
[----:B------:R-:W-:Y:S05]  /*03f0*/  @!P0 BRA `(.L_x_79) ;  /* 0x0000000000188947 */ /* 0x000fea0003800000 */
[----:B------:R-:W-:-:S04]  /*0400*/  VIADD R11, R10, 0xffffffff ;  /* 0xffffffff0a0b7836 */ /* 0x000fc80000000000 */
[----:B-1----:R-:W-:-:S06]  /*0410*/  IMAD.WIDE.U32 R10, R11, 0x4, R6 ;  /* 0x000000040b0a7825 */ /* 0x002fcc00078e0006 */
[----:B------:R-:W2:Y:S01]  /*0420*/  LDG.E R11, desc[UR6][R10.64] ;  /* 0x000000060a0b7981 */ /* 0x000ea2000c1e1900 */
[----:B------:R-:W-:-:S03]  /*0430*/  VIADD R0, R0, 0x1 ;  /* 0x0000000100007836 */ /* 0x000fc60000000000 */
[----:B--2---:R0:W-:Y:S01]  /*0440*/  STG.E desc[UR6][R2.64], R11 ;  /* 0x0000000b02007986 */ /* 0x0041e2000c101906 */
[----:B------:R-:W-:Y:S05]  /*0450*/  BRA `(.L_x_80) ;  /* 0x0000000000147947 */ /* 0x000fea0003800000 */
.L_x_79:
[----:B------:R-:W-:Y:S02]  /*0460*/  VOTEU.ANY UR8, UPT, PT ;  /* 0x0000000000087886 */ /* 0x000fe400038e0100 */
[----:B------:R-:W-:Y:S02]  /*0470*/  UFLO.U32 UR9, UR8 ;  /* 0x00000008000972bd */ /* 0x000fe400080e0000 */
[----:B------:R-:W0:Y:S04]  /*0480*/  POPC R11, UR8 ;  /* 0x00000008000b7d09 */ /* 0x000e280008000000 */
[----:B------:R-:W-:-:S13]  /*0490*/  ISETP.EQ.U32.AND P0, PT, R9, UR9, PT ;  /* 0x0000000909007c0c */ /* 0x000fda000bf02070 */
[----:B0-----:R2:W-:Y:S02]  /*04a0*/  @P0 REDG.E.ADD.STRONG.GPU desc[UR6][R4.64], R11 ;  /* 0x0000000b0400098e */ /* 0x0015e4000c12e106 */
.L_x_80:
[----:B------:R-:W-:Y:S05]  /*04b0*/  BSYNC.RECONVERGENT B0 ;  /* 0x0000000000007941 */ /* 0x000fea0003800200 */
.L_x_78:
[----:B------:R-:W-:Y:S02]  /*04c0*/  VOTEU.ANY UR8, UPT, PT ;  /* 0x0000000000087886 */ /* 0x000fe400038e0100 */
[----:B------:R-:W3:Y:S01]  /*04d0*/  FLO.U32 R12, UR8 ;  /* 0x00000008000c7d00 */ /* 0x000ee200080e0000 */
[----:B------:R-:W-:-:S06]  /*04e0*/  UPOPC UR9, UR8 ;  /* 0x00000008000972bf */ /* 0x000fcc0008000000 */
[----:B0-2---:R-:W-:Y:S02]  /*04f0*/  IADD3 R11, PT, PT, RZ, -UR9, RZ ;  /* 0x80000009ff0b7c10 */ /* 0x005fe4000fffe0ff */
        /* <DEDUP_REMOVED lines=15> */
.L_x_82:
[----:B------:R-:W-:Y:S02]  /*05f0*/  VOTEU.ANY UR8, UPT, PT ;  /* 0x0000000000087886 */ /* 0x000fe400038e0100 */
[----:B------:R-:W-:Y:S02]  /*0600*/  UFLO.U32 UR9, UR8 ;  /* 0x00000008000972bd */ /* 0x000fe400080e0000 */
[----:B------:R-:W0:Y:S04]  /*0610*/  POPC R11, UR8 ;  /* 0x00000008000b7d09 */ /* 0x000e280008000000 */
[----:B------:R-:W-:-:S13]  /*0620*/  ISETP.EQ.U32.AND P0, PT, R9, UR9, PT ;  /* 0x0000000909007c0c */ /* 0x000fda000bf02070 */
[----:B0-----:R2:W-:Y:S02]  /*0630*/  @P0 REDG.E.ADD.STRONG.GPU desc[UR6][R4.64], R11 ;  /* 0x0000000b0400098e */ /* 0x0015e4000c12e106 */
.L_x_83:
[----:B------:R-:W-:Y:S05]  /*0640*/  BSYNC.RECONVERGENT B0 ;  /* 0x0000000000007941 */ /* 0x000fea0003800200 */
.L_x_81:
        /* <DEDUP_REMOVED lines=13> */
[----:B------:R-:W-:-:S05]  /*0720*/  IADD3 R11, PT, PT, R10, -0x1, RZ ;  /* 0xffffffff0a0b7810 */ /* 0x000fca0007ffe0ff */
[----:B-1----:R-:W-:-:S06]  /*0730*/  IMAD.WIDE.U32 R10, R11, 0x4, R6 ;  /* 0x000000040b0a7825 */ /* 0x002fcc00078e0006 */
[----:B------:R-:W2:Y:S01]  /*0740*/  LDG.E R11, desc[UR6][R10.64] ;  /* 0x000000060a0b7981 */ /* 0x000ea2000c1e1900 */
[----:B------:R-:W-:-:S03]  /*0750*/  VIADD R0, R0, 0x1 ;  /* 0x0000000100007836 */ /* 0x000fc60000000000 */
[----:B--2---:R0:W-:Y:S01]  /*0760*/  STG.E desc[UR6][R2.64], R11 ;  /* 0x0000000b02007986 */ /* 0x0041e2000c101906 */
[----:B------:R-:W-:Y:S05]  /*0770*/  BRA `(.L_x_86) ;  /* 0x0000000000147947 */ /* 0x000fea0003800000 */
.L_x_85:
[----:B------:R-:W-:Y:S02]  /*0780*/  VOTEU.ANY UR8, UPT, PT ;  /* 0x0000000000087886 */ /* 0x000fe400038e0100 */
[----:B------:R-:W-:Y:S02]  /*0790*/  UFLO.U32 UR9, UR8 ;  /* 0x00000008000972bd */ /* 0x000fe400080e0000 */
[----:B------:R-:W0:Y:S04]  /*07a0*/  POPC R11, UR8 ;  /* 0x00000008000b7d09 */ /* 0x000e280008000000 */
[----:B------:R-:W-:-:S13]  /*07b0*/  ISETP.EQ.U32.AND P0, PT, R9, UR9, PT ;  /* 0x0000000909007c0c */ /* 0x000fda000bf02070 */
[----:B0-----:R2:W-:Y:S02]  /*07c0*/  @P0 REDG.E.ADD.STRONG.GPU desc[UR6][R4.64], R11 ;  /* 0x0000000b0400098e */ /* 0x0015e4000c12e106 */
.L_x_86:
[----:B------:R-:W-:Y:S05]  /*07d0*/  BSYNC.RECONVERGENT B0 ;  /* 0x0000000000007941 */ /* 0x000fea0003800200 */
.L_x_84:
        /* <DEDUP_REMOVED lines=19> */
.L_x_88:
[----:B------:R-:W-:Y:S02]  /*0910*/  VOTEU.ANY UR8, UPT, PT ;  /* 0x0000000000087886 */ /* 0x000fe400038e0100 */
[----:B------:R-:W-:Y:S02]  /*0920*/  UFLO.U32 UR9, UR8 ;  /* 0x00000008000972bd */ /* 0x000fe400080e0000 */
[----:B------:R-:W0:Y:S04]  /*0930*/  POPC R11, UR8 ;  /* 0x00000008000b7d09 */ /* 0x000e280008000000 */
[----:B------:R-:W-:-:S13]  /*0940*/  ISETP.EQ.U32.AND P0, PT, R9, UR9, PT ;  /* 0x0000000909007c0c */ /* 0x000fda000bf02070 */
[----:B0-----:R2:W-:Y:S02]  /*0950*/  @P0 REDG.E.ADD.STRONG.GPU desc[UR6][R4.64], R11 ;  /* 0x0000000b0400098e */ /* 0x0015e4000c12e106 */
.L_x_89:
[----:B------:R-:W-:Y:S05]  /*0960*/  BSYNC.RECONVERGENT B0 ;  /* 0x0000000000007941 */ /* 0x000fea0003800200 */
.L_x_87:
        /* <DEDUP_REMOVED lines=19> */
.L_x_91:
[----:B------:R-:W-:Y:S02]  /*0aa0*/  VOTEU.ANY UR8, UPT, PT ;  /* 0x0000000000087886 */ /* 0x000fe400038e0100 */
[----:B------:R-:W-:Y:S02]  /*0ab0*/  UFLO.U32 UR9, UR8 ;  /* 0x00000008000972bd */ /* 0x000fe400080e0000 */
[----:B------:R-:W0:Y:S04]  /*0ac0*/  POPC R11, UR8 ;  /* 0x00000008000b7d09 */ /* 0x000e280008000000 */
[----:B------:R-:W-:-:S13]  /*0ad0*/  ISETP.EQ.U32.AND P0, PT, R9, UR9, PT ;  /* 0x0000000909007c0c */ /* 0x000fda000bf02070 */
[----:B0-----:R2:W-:Y:S02]  /*0ae0*/  @P0 REDG.E.ADD.STRONG.GPU desc[UR6][R4.64], R11 ;  /* 0x0000000b0400098e */ /* 0x0015e4000c12e106 */
.L_x_92:
[----:B------:R-:W-:Y:S05]  /*0af0*/  BSYNC.RECONVERGENT B0 ;  /* 0x0000000000007941 */ /* 0x000fea0003800200 */
.L_x_90:
        /* <DEDUP_REMOVED lines=19> */
.L_x_94:
[----:B------:R-:W-:Y:S02]  /*0c30*/  VOTEU.ANY UR8, UPT, PT ;  /* 0x0000000000087886 */ /* 0x000fe400038e0100 */
[----:B------:R-:W-:Y:S02]  /*0c40*/  UFLO.U32 UR9, UR8 ;  /* 0x00000008000972bd */ /* 0x000fe400080e0000 */
[----:B------:R-:W0:Y:S04]  /*0c50*/  POPC R11, UR8 ;  /* 0x00000008000b7d09 */ /* 0x000e280008000000 */
[----:B------:R-:W-:-:S13]  /*0c60*/  ISETP.EQ.U32.AND P0, PT, R9, UR9, PT ;  /* 0x0000000909007c0c */ /* 0x000fda000bf02070 */
[----:B0-----:R2:W-:Y:S02]  /*0c70*/  @P0 REDG.E.ADD.STRONG.GPU desc[UR6][R4.64], R11 ;  /* 0x0000000b0400098e */ /* 0x0015e4000c12e106 */
.L_x_95:
[----:B------:R-:W-:Y:S05]  /*0c80*/  BSYNC.RECONVERGENT B0 ;  /* 0x0000000000007941 */ /* 0x000fea0003800200 */
.L_x_93:
[----:B------:R-:W-:Y:S02]  /*0c90*/  VOTEU.ANY UR8, UPT, PT ;  /* 0x0000000000087886 */ /* 0x000fe400038e0100 */
[----:B------:R-:W3:Y:S01]  /*0ca0*/  FLO.U32 R10, UR8 ;  /* 0x00000008000a7d00 */ /* 0x000ee200080e0000 */
[----:B------:R-:W-:-:S06]  /*0cb0*/  UPOPC UR9, UR8 ;  /* 0x00000008000972bf */ /* 0x000fcc0008000000 */
[----:B------:R-:W-:Y:S01]  /*0cc0*/  IMAD R13, RZ, RZ, -UR9 ;  /* 0x80000009ff0d7e24 */ /* 0x000fe2000f8e02ff */
[----:B---3--:R-:W-:-:S13]  /*0cd0*/  ISETP.EQ.U32.AND P0, PT, R10, R9, PT ;  /* 0x000000090a00720c */ /* 0x008fda0003f02070 */
[----:B0-2---:R-:W2:Y:S01]  /*0ce0*/  @P0 ATOMG.E.ADD.STRONG.GPU PT, R11, desc[UR6][R4.64], R13 ;  /* 0x8000000d040b09a8 */ /* 0x005ea200081ef106 */
[----:B------:R-:W-:Y:S01]  /*0cf0*/  LOP3.LUT R12, R8, UR8, RZ, 0xc0, !PT ;  /* 0x00000008080c7c12 */ /* 0x000fe2000f8ec0ff */
[----:B------:R-:W-:Y:S03]  /*0d00*/  BSSY.RECONVERGENT B0, `(.L_x_96) ;  /* 0x0000011000007945 */ /* 0x000fe60003800200 */
        /* <DEDUP_REMOVED lines=11> */
.L_x_97:
[----:B------:R-:W-:Y:S02]  /*0dc0*/  VOTEU.ANY UR8, UPT, PT ;  /* 0x0000000000087886 */ /* 0x000fe400038e0100 */
[----:B------:R-:W-:Y:S02]  /*0dd0*/  UFLO.U32 UR9, UR8 ;  /* 0x00000008000972bd */ /* 0x000fe400080e0000 */
[----:B------:R-:W0:Y:S04]  /*0de0*/  POPC R11, UR8 ;  /* 0x00000008000b7d09 */ /* 0x000e280008000000 */
[----:B------:R-:W-:-:S13]  /*0df0*/  ISETP.EQ.U32.AND P0, PT, R9, UR9, PT ;  /* 0x0000000909007c0c */ /* 0x000fda000bf02070 */
[----:B0-----:R2:W-:Y:S02]  /*0e00*/  @P0 REDG.E.ADD.STRONG.GPU desc[UR6][R4.64], R11 ;  /* 0x0000000b0400098e */ /* 0x0015e4000c12e106 */
.L_x_98:
[----:B------:R-:W-:Y:S05]  /*0e10*/  BSYNC.RECONVERGENT B0 ;  /* 0x0000000000007941 */ /* 0x000fea0003800200 */
.L_x_96:
[----:B------:R-:W-:Y:S05]  /*0e20*/  BRA.U UP0, `(.L_x_99) ;  /* 0xfffffff100c87547 */ /* 0x000fea000b83ffff */
.L_x_74:
[----:B------:R-:W-:-:S09]  /*0e30*/  UISETP.NE.AND UP0, UPT, UR5, URZ, UPT ;  /* 0x000000ff0500728c */ /* 0x000fd2000bf05270 */
[----:B------:R-:W-:Y:S05]  /*0e40*/  BRA.U !UP0, `(.L_x_73) ;  /* 0x0000000d08287547 */ /* 0x000fea000b800000 */
[----:B------:R-:W3:Y:S01]  /*0e50*/  LDCU UR10, c[0x0][0x394] ;  /* 0x00007280ff0a77ac */ /* 0x000ee20008000800 */
[----:B------:R-:W-:Y:S02]  /*0e60*/  UISETP.GE.U32.AND UP0, UPT, UR5, 0x4, UPT ;  /* 0x000000040500788c */ /* 0x000fe4000bf06070 */
[----:B---3--:R-:W-:-:S07]  /*0e70*/  ULOP3.LUT UR8, UR10, 0x3, URZ, 0xc0, !UPT ;  /* 0x000000030a087892 */ /* 0x008fce000f8ec0ff */
[----:B------:R-:W-:Y:S05]  /*0e80*/  BRA.U !UP0, `(.L_x_100) ;  /* 0x0000000508ac7547 */ /* 0x000fea000b800000 */
[----:B-1----:R-:W1:Y:S01]  /*0e90*/  S2R R6, SR_LANEID ;  /* 0x0000000000067919 */ /* 0x002e620000000000 */
[----:B------:R-:W-:Y:S01]  /*0ea0*/  VOTEU.ANY UR4, UPT, PT ;  /* 0x0000000000047886 */ /* 0x000fe200038e0100 */
[----:B--2---:R-:W2:Y:S01]  /*0eb0*/  LDC.64 R4, c[0x0][0x388] ;  /* 0x0000e200ff047b82 */ /* 0x004ea20000000a00 */
[----:B0-----:R-:W1:Y:S01]  /*0ec0*/  FLO.U32 R9, UR4 ;  /* 0x0000000400097d00 */ /* 0x001e6200080e0000 */
[----:B------:R-:W-:-:S06]  /*0ed0*/  UPOPC UR9, UR4 ;  /* 0x00000004000972bf */ /* 0x000fcc0008000000 */
[----:B------:R-:W-:Y:S02]  /*0ee0*/  IADD3 R13, PT, PT, RZ, -UR9, RZ ;  /* 0x80000009ff0d7c10 */ /* 0x000fe4000fffe0ff */
[----:B-1----:R-:W-:-:S13]  /*0ef0*/  ISETP.EQ.U32.AND P0, PT, R9, R6, PT ;  /* 0x000000060900720c */ /* 0x002fda0003f02070 */
[----:B--2---:R-:W2:Y:S01]  /*0f00*/  @P0 ATOMG.E.ADD.STRONG.GPU PT, R8, desc[UR6][R4.64], R13 ;  /* 0x8000000d040809a8 */ /* 0x004ea200081ef106 */
[----:B------:R-:W-:Y:S01]  /*0f10*/  BSSY.RECONVERGENT B0, `(.L_x_101) ;  /* 0x0000014000007945 */ /* 0x000fe20003800200 */
[----:B------:R-:W0:Y:S02]  /*0f20*/  S2R R7, SR_LTMASK ;  /* 0x0000000000077919 */ /* 0x000e240000003900 */
[----:B0-----:R-:W-:-:S06]  /*0f30*/  LOP3.LUT R11, R7, UR4, RZ, 0xc0, !PT ;  /* 0x00000004070b7c12 */ /* 0x001fcc000f8ec0ff */
[----:B------:R-:W0:Y:S01]  /*0f40*/  POPC R11, R11 ;  /* 0x0000000b000b7309 */ /* 0x000e220000000000 */
[----:B--2---:R-:W0:Y:S02]  /*0f50*/  SHFL.IDX PT, R8, R8, R9, 0x1f ;  /* 0x00001f0908087589 */ /* 0x004e2400000e0000 */
[----:B0-----:R-:W-:-:S05]  /*0f60*/  IMAD.IADD R10, R8, 0x1, -R11 ;  /* 0x00000001080a7824 */ /* 0x001fca00078e0a0b */
[----:B------:R-:W-:-:S13]  /*0f70*/  ISETP.GE.AND P0, PT, R10, 0x1, PT ;  /* 0x000000010a00780c */ /* 0x000fda0003f06270 */
[----:B------:R-:W-:Y:S05]  /*0f80*/  @!P0 BRA `(.L_x_102) ;  /* 0x00000000001c8947 */ /* 0x000fea0003800000 */
[----:B------:R-:W0:Y:S01]  /*0f90*/  LDC.64 R8, c[0x0][0x380] ;  /* 0x0000e000ff087b82 */ /* 0x000e220000000a00 */
[----:B------:R-:W-:-:S04]  /*0fa0*/  VIADD R11, R10, 0xffffffff ;  /* 0xffffffff0a0b7836 */ /* 0x000fc80000000000 */
[----:B0-----:R-:W-:-:S06]  /*0fb0*/  IMAD.WIDE.U32 R8, R11, 0x4, R8 ;  /* 0x000000040b087825 */ /* 0x001fcc00078e0008 */
[----:B------:R-:W2:Y:S01]  /*0fc0*/  LDG.E R9, desc[UR6][R8.64] ;  /* 0x0000000608097981 */ /* 0x000ea2000c1e1900 */
[----:B------:R-:W-:-:S03]  /*0fd0*/  VIADD R0, R0, 0x1 ;  /* 0x0000000100007836 */ /* 0x000fc60000000000 */
[----:B--2---:R1:W-:Y:S01]  /*0fe0*/  STG.E desc[UR6][R2.64], R9 ;  /* 0x0000000902007986 */ /* 0x0043e2000c101906 */
[----:B------:R-:W-:Y:S05]  /*0ff0*/  BRA `(.L_x_103) ;  /* 0x0000000000147947 */ /* 0x000fea0003800000 */
.L_x_102:
[----:B------:R-:W-:Y:S02]  /*1000*/  VOTEU.ANY UR4, UPT, PT ;  /* 0x0000000000047886 */ /* 0x000fe400038e0100 */
[----:B------:R-:W-:Y:S02]  /*1010*/  UFLO.U32 UR9, UR4 ;  /* 0x00000004000972bd */ /* 0x000fe400080e0000 */
[----:B------:R-:W0:Y:S04]  /*1020*/  POPC R9, UR4 ;  /* 0x0000000400097d09 */ /* 0x000e280008000000 */
[----:B------:R-:W-:-:S13]  /*1030*/  ISETP.EQ.U32.AND P0, PT, R6, UR9, PT ;  /* 0x0000000906007c0c */ /* 0x000fda000bf02070 */
[----:B0-----:R0:W-:Y:S02]  /*1040*/  @P0 REDG.E.ADD.STRONG.GPU desc[UR6][R4.64], R9 ;  /* 0x000000090400098e */ /* 0x0011e4000c12e106 */
.L_x_103:
[----:B------:R-:W-:Y:S05]  /*1050*/  BSYNC.RECONVERGENT B0 ;  /* 0x0000000000007941 */ /* 0x000fea0003800200 */
.L_x_101:
[----:B------:R-:W-:Y:S02]  /*1060*/  VOTEU.ANY UR4, UPT, PT ;  /* 0x0000000000047886 */ /* 0x000fe400038e0100 */
[----:B01----:R-:W0:Y:S01]  /*1070*/  FLO.U32 R9, UR4 ;  /* 0x0000000400097d00 */ /* 0x003e2200080e0000 */
[----:B------:R-:W-:-:S06]  /*1080*/  UPOPC UR9, UR4 ;  /* 0x00000004000972bf */ /* 0x000fcc0008000000 */
[----:B------:R-:W-:Y:S01]  /*1090*/  IMAD R13, RZ, RZ, -UR9 ;  /* 0x80000009ff0d7e24 */ /* 0x000fe2000f8e02ff */
[----:B0-----:R-:W-:-:S13]  /*10a0*/  ISETP.EQ.U32.AND P0, PT, R9, R6, PT ;  /* 0x000000060900720c */ /* 0x001fda0003f02070 */
[----:B------:R-:W2:Y:S01]  /*10b0*/  @P0 ATOMG.E.ADD.STRONG.GPU PT, R8, desc[UR6][R4.64], R13 ;  /* 0x8000000d040809a8 */ /* 0x000ea200081ef106 */
[----:B------:R-:W-:Y:S01]  /*10c0*/  LOP3.LUT R11, R7, UR4, RZ, 0xc0, !PT ;  /* 0x00000004070b7c12 */ /* 0x000fe2000f8ec0ff */
[----:B------:R-:W-:Y:S05]  /*10d0*/  BSSY.RECONVERGENT B0, `(.L_x_104) ;  /* 0x0000012000007945 */ /* 0x000fea0003800200 */
[----:B------:R-:W0:Y:S01]  /*10e0*/  POPC R11, R11 ;  /* 0x0000000b000b7309 */ /* 0x000e220000000000 */
[----:B--2---:R-:W0:Y:S02]  /*10f0*/  SHFL.IDX PT, R8, R8, R9, 0x1f ;  /* 0x00001f0908087589 */ /* 0x004e2400000e0000 */
[----:B0-----:R-:W-:-:S04]  /*1100*/  IADD3 R10, PT, PT, R8, -R11, RZ ;  /* 0x8000000b080a7210 */ /* 0x001fc80007ffe0ff */
        /* <DEDUP_REMOVED lines=9> */
.L_x_105:
[----:B------:R-:W-:Y:S02]  /*11a0*/  VOTEU.ANY UR4, UPT, PT ;  /* 0x0000000000047886 */ /* 0x000fe400038e0100 */
[----:B------:R-:W-:Y:S02]  /*11b0*/  UFLO.U32 UR9, UR4 ;  /* 0x00000004000972bd */ /* 0x000fe400080e0000 */
[----:B------:R-:W0:Y:S04]  /*11c0*/  POPC R9, UR4 ;  /* 0x0000000400097d09 */ /* 0x000e280008000000 */
[----:B------:R-:W-:-:S13]  /*11d0*/  ISETP.EQ.U32.AND P0, PT, R6, UR9, PT ;  /* 0x0000000906007c0c */ /* 0x000fda000bf02070 */
[----:B0-----:R1:W-:Y:S02]  /*11e0*/  @P0 REDG.E.ADD.STRONG.GPU desc[UR6][R4.64], R9 ;  /* 0x000000090400098e */ /* 0x0013e4000c12e106 */
.L_x_106:
[----:B------:R-:W-:Y:S05]  /*11f0*/  BSYNC.RECONVERGENT B0 ;  /* 0x0000000000007941 */ /* 0x000fea0003800200 */
.L_x_104:
        /* <DEDUP_REMOVED lines=13> */
[----:B------:R-:W0:Y:S01]  /*12d0*/  LDC.64 R8, c[0x0][0x380] ;  /* 0x0000e000ff087b82 */ /* 0x000e220000000a00 */
[----:B------:R-:W-:-:S05]  /*12e0*/  IADD3 R11, PT, PT, R10, -0x1, RZ ;  /* 0xffffffff0a0b7810 */ /* 0x000fca0007ffe0ff */
[----:B0-----:R-:W-:-:S06]  /*12f0*/  IMAD.WIDE.U32 R8, R11, 0x4, R8 ;  /* 0x000000040b087825 */ /* 0x001fcc00078e0008 */
[----:B------:R-:W2:Y:S01]  /*1300*/  LDG.E R9, desc[UR6][R8.64] ;  /* 0x0000000608097981 */ /* 0x000ea2000c1e1900 */
[----:B------:R-:W-:-:S03]  /*1310*/  VIADD R0, R0, 0x1 ;  /* 0x0000000100007836 */ /* 0x000fc60000000000 */
[----:B--2---:R1:W-:Y:S01]  /*1320*/  STG.E desc[UR6][R2.64], R9 ;  /* 0x0000000902007986 */ /* 0x0043e2000c101906 */
[----:B------:R-:W-:Y:S05]  /*1330*/  BRA `(.L_x_109) ;  /* 0x0000000000147947 */ /* 0x000fea0003800000 */
.L_x_108:
[----:B------:R-:W-:Y:S02]  /*1340*/  VOTEU.ANY UR4, UPT, PT ;  /* 0x0000000000047886 */ /* 0x000fe400038e0100 */
[----:B------:R-:W-:Y:S02]  /*1350*/  UFLO.U32 UR9, UR4 ;  /* 0x00000004000972bd */ /* 0x000fe400080e0000 */
[----:B------:R-:W0:Y:S04]  /*1360*/  POPC R9, UR4 ;  /* 0x0000000400097d09 */ /* 0x000e280008000000 */
[----:B------:R-:W-:-:S13]  /*1370*/  ISETP.EQ.U32.AND P0, PT, R6, UR9, PT ;  /* 0x0000000906007c0c */ /* 0x000fda000bf02070 */
[----:B0-----:R0:W-:Y:S02]  /*1380*/  @P0 REDG.E.ADD.STRONG.GPU desc[UR6][R4.64], R9 ;  /* 0x000000090400098e */ /* 0x0011e4000c12e106 */
.L_x_109:
[----:B------:R-:W-:Y:S05]  /*1390*/  BSYNC.RECONVERGENT B0 ;  /* 0x0000000000007941 */ /* 0x000fea0003800200 */
.L_x_107:
[----:B------:R-:W-:Y:S02]  /*13a0*/  VOTEU.ANY UR4, UPT, PT ;  /* 0x0000000000047886 */ /* 0x000fe400038e0100 */
[----:B01----:R-:W0:Y:S01]  /*13b0*/  FLO.U32 R9, UR4 ;  /* 0x0000000400097d00 */ /* 0x003e2200080e0000 */
[----:B------:R-:W-:-:S06]  /*13c0*/  UPOPC UR9, UR4 ;  /* 0x00000004000972bf */ /* 0x000fcc0008000000 */
[----:B------:R-:W-:Y:S01]  /*13d0*/  IMAD R11, RZ, RZ, -UR9 ;  /* 0x80000009ff0b7e24 */ /* 0x000fe2000f8e02ff */
[----:B0-----:R-:W-:-:S13]  /*13e0*/  ISETP.EQ.U32.AND P0, PT, R9, R6, PT ;  /* 0x000000060900720c */ /* 0x001fda0003f02070 */
[----:B------:R-:W2:Y:S01]  /*13f0*/  @P0 ATOMG.E.ADD.STRONG.GPU PT, R8, desc[UR6][R4.64], R11 ;  /* 0x8000000b040809a8 */ /* 0x000ea200081ef106 */
[----:B------:R-:W-:Y:S01]  /*1400*/  LOP3.LUT R10, R7, UR4, RZ, 0xc0, !PT ;  /* 0x00000004070a7c12 */ /* 0x000fe2000f8ec0ff */
[----:B------:R-:W-:Y:S03]  /*1410*/  BSSY.RECONVERGENT B0, `(.L_x_100) ;  /* 0x0000012000007945 */ /* 0x000fe60003800200 */
        /* <DEDUP_REMOVED lines=9> */
[----:B------:R-:W-:-:S03]  /*14b0*/  IADD3 R0, PT, PT, R0, 0x1, RZ ;  /* 0x0000000100007810 */ /* 0x000fc60007ffe0ff */
[----:B--2---:R0:W-:Y:S01]  /*14c0*/  STG.E desc[UR6][R2.64], R5 ;  /* 0x0000000502007986 */ /* 0x0041e2000c101906 */
[----:B------:R-:W-:Y:S05]  /*14d0*/  BRA `(.L_x_111) ;  /* 0x0000000000147947 */ /* 0x000fea0003800000 */
.L_x_110:
[----:B------:R-:W-:Y:S02]  /*14e0*/  VOTEU.ANY UR4, UPT, PT ;  /* 0x0000000000047886 */ /* 0x000fe400038e0100 */
[----:B------:R-:W-:Y:S02]  /*14f0*/  UFLO.U32 UR9, UR4 ;  /* 0x00000004000972bd */ /* 0x000fe400080e0000 */
[----:B------:R-:W0:Y:S04]  /*1500*/  POPC R7, UR4 ;  /* 0x0000000400077d09 */ /* 0x000e280008000000 */
[----:B------:R-:W-:-:S13]  /*1510*/  ISETP.EQ.U32.AND P0, PT, R6, UR9, PT ;  /* 0x0000000906007c0c */ /* 0x000fda000bf02070 */
[----:B0-----:R1:W-:Y:S02]  /*1520*/  @P0 REDG.E.ADD.STRONG.GPU desc[UR6][R4.64], R7 ;  /* 0x000000070400098e */ /* 0x0013e4000c12e106 */
.L_x_111:
[----:B------:R-:W-:Y:S05]  /*1530*/  BSYNC.RECONVERGENT B0 ;  /* 0x0000000000007941 */ /* 0x000fea0003800200 */
.L_x_100:
[----:B------:R-:W-:-:S09]  /*1540*/  UISETP.NE.AND UP0, UPT, UR8, URZ, UPT ;  /* 0x000000ff0800728c */ /* 0x000fd2000bf05270 */
[----:B------:R-:W-:Y:S05]  /*1550*/  BRA.U !UP0, `(.L_x_73) ;  /* 0x0000000508647547 */ /* 0x000fea000b800000 */
[----:B------:R-:W-:-:S09]  /*1560*/  UISETP.NE.AND UP0, UPT, UR8, 0x1, UPT ;  /* 0x000000010800788c */ /* 0x000fd2000bf05270 */
[----:B------:R-:W-:Y:S05]  /*1570*/  BRA.U !UP0, `(.L_x_112) ;  /* 0x0000000108dc7547 */ /* 0x000fea000b800000 */
[----:B------:R-:W3:Y:S01]  /*1580*/  S2R R10, SR_LANEID ;  /* 0x00000000000a7919 */ /* 0x000ee20000000000 */
[----:B------:R-:W-:Y:S01]  /*1590*/  VOTEU.ANY UR4, UPT, PT ;  /* 0x0000000000047886 */ /* 0x000fe200038e0100 */
[----:B012---:R-:W0:Y:S01]  /*15a0*/  LDC.64 R4, c[0x0][0x388] ;  /* 0x0000e200ff047b82 */ /* 0x007e220000000a00 */
[----:B------:R-:W3:Y:S01]  /*15b0*/  FLO.U32 R6, UR4 ;  /* 0x0000000400067d00 */ /* 0x000ee200080e0000 */
[----:B------:R-:W-:-:S06]  /*15c0*/  UPOPC UR9, UR4 ;  /* 0x00000004000972bf */ /* 0x000fcc0008000000 */
[----:B------:R-:W-:Y:S01]  /*15d0*/  IMAD R11, RZ, RZ, -UR9 ;  /* 0x80000009ff0b7e24 */ /* 0x000fe2000f8e02ff */
[----:B---3--:R-:W-:-:S13]  /*15e0*/  ISETP.EQ.U32.AND P0, PT, R6, R10, PT ;  /* 0x0000000a0600720c */ /* 0x008fda0003f02070 */
[----:B0-----:R-:W2:Y:S01]  /*15f0*/  @P0 ATOMG.E.ADD.STRONG.GPU PT, R7, desc[UR6][R4.64], R11 ;  /* 0x8000000b040709a8 */ /* 0x001ea200081ef106 */
[----:B------:R-:W-:Y:S01]  /*1600*/  BSSY.RECONVERGENT B0, `(.L_x_113) ;  /* 0x0000014000007945 */ /* 0x000fe20003800200 */
[----:B------:R-:W0:Y:S02]  /*1610*/  S2R R12, SR_LTMASK ;  /* 0x00000000000c7919 */ /* 0x000e240000003900 */
[----:B0-----:R-:W-:-:S04]  /*1620*/  LOP3.LUT R9, R12, UR4, RZ, 0xc0, !PT ;  /* 0x000000040c097c12 */ /* 0x001fc8000f8ec0ff */
        /* <DEDUP_REMOVED lines=12> */
.L_x_114:
[----:B------:R-:W-:Y:S02]  /*16f0*/  VOTEU.ANY UR4, UPT, PT ;  /* 0x0000000000047886 */ /* 0x000fe400038e0100 */
[----:B------:R-:W-:Y:S02]  /*1700*/  UFLO.U32 UR9, UR4 ;  /* 0x00000004000972bd */ /* 0x000fe400080e0000 */
[----:B------:R-:W0:Y:S04]  /*1710*/  POPC R7, UR4 ;  /* 0x0000000400077d09 */ /* 0x000e280008000000 */
[----:B------:R-:W-:-:S13]  /*1720*/  ISETP.EQ.U32.AND P0, PT, R10, UR9, PT ;  /* 0x000000090a007c0c */ /* 0x000fda000bf02070 */
[----:B0-----:R0:W-:Y:S02]  /*1730*/  @P0 REDG.E.ADD.STRONG.GPU desc[UR6][R4.64], R7 ;  /* 0x000000070400098e */ /* 0x0011e4000c12e106 */
.L_x_115:
[----:B------:R-:W-:Y:S05]  /*1740*/  BSYNC.RECONVERGENT B0 ;  /* 0x0000000000007941 */ /* 0x000fea0003800200 */
.L_x_113:
[----:B------:R-:W-:Y:S02]  /*1750*/  VOTEU.ANY UR4, UPT, PT ;  /* 0x0000000000047886 */ /* 0x000fe400038e0100 */
[----:B01----:R-:W0:Y:S01]  /*1760*/  FLO.U32 R7, UR4 ;  /* 0x0000000400077d00 */ /* 0x003e2200080e0000 */
[----:B------:R-:W-:-:S06]  /*1770*/  UPOPC UR9, UR4 ;  /* 0x00000004000972bf */ /* 0x000fcc0008000000 */
[----:B------:R-:W-:Y:S02]  /*1780*/  IADD3 R11, PT, PT, RZ, -UR9, RZ ;  /* 0x80000009ff0b7c10 */ /* 0x000fe4000fffe0ff */
        /* <DEDUP_REMOVED lines=16> */
.L_x_116:
[----:B------:R-:W-:Y:S02]  /*1890*/  VOTEU.ANY UR4, UPT, PT ;  /* 0x0000000000047886 */ /* 0x000fe400038e0100 */
[----:B------:R-:W-:Y:S02]  /*18a0*/  UFLO.U32 UR9, UR4 ;  /* 0x00000004000972bd */ /* 0x000fe400080e0000 */
[----:B------:R-:W0:Y:S04]  /*18b0*/  POPC R7, UR4 ;  /* 0x0000000400077d09 */ /* 0x000e280008000000 */
[----:B------:R-:W-:-:S13]  /*18c0*/  ISETP.EQ.U32.AND P0, PT, R10, UR9, PT ;  /* 0x000000090a007c0c */ /* 0x000fda000bf02070 */
[----:B0-----:R0:W-:Y:S02]  /*18d0*/  @P0 REDG.E.ADD.STRONG.GPU desc[UR6][R4.64], R7 ;  /* 0x000000070400098e */ /* 0x0011e4000c12e106 */
.L_x_117:
[----:B------:R-:W-:Y:S05]  /*18e0*/  BSYNC.RECONVERGENT B0 ;  /* 0x0000000000007941 */ /* 0x000fea0003800200 */
.L_x_112:
[----:B------:R-:W-:-:S04]  /*18f0*/  ULOP3.LUT UR4, UR10, 0x1, URZ, 0xc0, !UPT ;  /* 0x000000010a047892 */ /* 0x000fc8000f8ec0ff */
[----:B------:R-:W-:-:S09]  /*1900*/  UISETP.NE.U32.AND UP0, UPT, UR4, 0x1, UPT ;  /* 0x000000010400788c */ /* 0x000fd2000bf05070 */
[----:B------:R-:W-:Y:S05]  /*1910*/  BRA.U UP0, `(.L_x_73) ;  /* 0x0000000100747547 */ /* 0x000fea000b800000 */
        /* <DEDUP_REMOVED lines=10> */
[----:B0-----:R-:W-:-:S06]  /*19c0*/  LOP3.LUT R9, R9, UR4, RZ, 0xc0, !PT ;  /* 0x0000000409097c12 */ /* 0x001fcc000f8ec0ff */
        /* <DEDUP_REMOVED lines=12> */
.L_x_118:
[----:B------:R-:W-:Y:S02]  /*1a90*/  VOTEU.ANY UR4, UPT, PT ;  /* 0x0000000000047886 */ /* 0x000fe400038e0100 */
[----:B------:R-:W-:Y:S02]  /*1aa0*/  UFLO.U32 UR9, UR4 ;  /* 0x00000004000972bd */ /* 0x000fe400080e0000 */
[----:B------:R-:W0:Y:S04]  /*1ab0*/  POPC R3, UR4 ;  /* 0x0000000400037d09 */ /* 0x000e280008000000 */
[----:B------:R-:W-:-:S13]  /*1ac0*/  ISETP.EQ.U32.AND P0, PT, R10, UR9, PT ;  /* 0x000000090a007c0c */ /* 0x000fda000bf02070 */
[----:B0-----:R1:W-:Y:S02]  /*1ad0*/  @P0 REDG.E.ADD.STRONG.GPU desc[UR6][R4.64], R3 ;  /* 0x000000030400098e */ /* 0x0013e4000c12e106 */
.L_x_119:
[----:B------:R-:W-:Y:S05]  /*1ae0*/  BSYNC.RECONVERGENT B0 ;  /* 0x0000000000007941 */ /* 0x000fea0003800200 */
.L_x_73:
        /* <DEDUP_REMOVED lines=9> */
.L_x_120:
        /* <DEDUP_REMOVED lines=16> */
.L_x_148:


//--------------------- .text._Z17stack_push_kernelPiS_iiS_ --------------------------
	.section	.text._Z17stack_push_kernelPiS_iiS_,"ax",@progbits
	.align	128
        .global         _Z17stack_push_kernelPiS_iiS_
        .type           _Z17stack_push_kernelPiS_iiS_,@function
        .size           _Z17stack_push_kernelPiS_iiS_,(.L_x_149 - _Z17stack_push_kernelPiS_iiS_)
        .other          _Z17stack_push_kernelPiS_iiS_,@"STO_CUDA_ENTRY STV_DEFAULT"
_Z17stack_push_kernelPiS_iiS_:
.text._Z17stack_push_kernelPiS_iiS_:
        /* <DEDUP_REMOVED lines=23> */
.L_x_134:
        /* <DEDUP_REMOVED lines=27> */
.L_x_124:
[----:B------:R-:W-:Y:S05]  /*0320*/  BSYNC.RECONVERGENT B0 ;  /* 0x0000000000007941 */ /* 0x000fea0003800200 */
.L_x_123:
        /* <DEDUP_REMOVED lines=23> */
.L_x_126:
[----:B--2---:R-:W-:-:S05]  /*04a0*/  IMAD.WIDE R12, R13, 0x4, R4 ;  /* 0x000000040d0c7825 */ /* 0x004fca00078e0204 */
[----:B------:R0:W-:Y:S02]  /*04b0*/  STG.E desc[UR6][R12.64], R17 ;  /* 0x000000110c007986 */ /* 0x0001e4000c101906 */
.L_x_127:
[----:B------:R-:W-:Y:S05]  /*04c0*/  BSYNC.RECONVERGENT B0 ;  /* 0x0000000000007941 */ /* 0x000fea0003800200 */
.L_x_125:
        /* <DEDUP_REMOVED lines=21> */
.L_x_129:
[----:B------:R-:W-:Y:S02]  /*0620*/  VIADD R11, R8, 0xffffffff ;  /* 0xffffffff080b7836 */ /* 0x000fe40000000000 */
[----:B--2---:R-:W-:-:S05]  /*0630*/  IMAD.WIDE R12, R13, 0x4, R4 ;  /* 0x000000040d0c7825 */ /* 0x004fca00078e0204 */
[----:B------:R1:W-:Y:S02]  /*0640*/  STG.E desc[UR6][R12.64], R11 ;  /* 0x0000000b0c007986 */ /* 0x0003e4000c101906 */
.L_x_130:
[----:B------:R-:W-:Y:S05]  /*0650*/  BSYNC.RECONVERGENT B0 ;  /* 0x0000000000007941 */ /* 0x000fea0003800200 */
.L_x_128:
        /* <DEDUP_REMOVED lines=21> */
.L_x_132:
[----:B--2---:R-:W-:-:S05]  /*07b0*/  IMAD.WIDE R10, R11, 0x4, R4 ;  /* 0x000000040b0a7825 */ /* 0x004fca00078e0204 */
[----:B------:R0:W-:Y:S02]  /*07c0*/  STG.E desc[UR6][R10.64], R8 ;  /* 0x000000080a007986 */ /* 0x0001e4000c101906 */
.L_x_133:
[----:B------:R-:W-:Y:S05]  /*07d0*/  BSYNC.RECONVERGENT B0 ;  /* 0x0000000000007941 */ /* 0x000fea0003800200 */
.L_x_131:
[C---:B------:R-:W-:Y:S01]  /*07e0*/  VIADD R2, R12.reuse, 0x1 ;  /* 0x000000010c027836 */ /* 0x040fe20000000000 */
[----:B------:R-:W-:Y:S01]  /*07f0*/  @P1 IADD3 R2, PT, PT, R12, RZ, RZ ;  /* 0x000000ff0c021210 */ /* 0x000fe20007ffe0ff */
[----:B0-----:R-:W-:Y:S01]  /*0800*/  VIADD R8, R8, 0x4 ;  /* 0x0000000408087836 */ /* 0x001fe20000000000 */
[----:B------:R-:W-:Y:S06]  /*0810*/  BRA.U UP0, `(.L_x_134) ;  /* 0xfffffff900547547 */ /* 0x000fec000b83ffff */
.L_x_122:
        /* <DEDUP_REMOVED lines=28> */
.L_x_137:
[----:B------:R-:W0:Y:S02]  /*09e0*/  LDC.64 R6, c[0x0][0x380] ;  /* 0x0000e000ff067b82 */ /* 0x000e240000000a00 */
[----:B0-----:R-:W-:-:S05]  /*09f0*/  IMAD.WIDE R6, R9, 0x4, R6 ;  /* 0x0000000409067825 */ /* 0x001fca00078e0206 */
[----:B------:R1:W-:Y:S02]  /*0a00*/  STG.E desc[UR6][R6.64], R11 ;  /* 0x0000000b06007986 */ /* 0x0003e4000c101906 */
.L_x_138:
[----:B------:R-:W-:Y:S05]  /*0a10*/  BSYNC.RECONVERGENT B0 ;  /* 0x0000000000007941 */ /* 0x000fea0003800200 */
.L_x_136:
        /* <DEDUP_REMOVED lines=21> */
.L_x_140:
[----:B------:R-:W0:Y:S01]  /*0b70*/  LDC.64 R4, c[0x0][0x380] ;  /* 0x0000e000ff047b82 */ /* 0x000e220000000a00 */
[----:B------:R-:W-:Y:S02]  /*0b80*/  VIADD R9, R11, 0x1 ;  /* 0x000000010b097836 */ /* 0x000fe40000000000 */
[----:B0-----:R-:W-:-:S05]  /*0b90*/  IMAD.WIDE R4, R7, 0x4, R4 ;  /* 0x0000000407047825 */ /* 0x001fca00078e0204 */
[----:B------:R1:W-:Y:S02]  /*0ba0*/  STG.E desc[UR6][R4.64], R9 ;  /* 0x0000000904007986 */ /* 0x0003e4000c101906 */
.L_x_141:
[----:B------:R-:W-:Y:S05]  /*0bb0*/  BSYNC.RECONVERGENT B0 ;  /* 0x0000000000007941 */ /* 0x000fea0003800200 */
.L_x_139:
[----:B------:R-:W-:Y:S01]  /*0bc0*/  VIADD R2, R6, 0x1 ;  /* 0x0000000106027836 */ /* 0x000fe20000000000 */
[----:B------:R-:W-:Y:S01]  /*0bd0*/  IADD3 R3, PT, PT, R3, 0x2, RZ ;  /* 0x0000000203037810 */ /* 0x000fe20007ffe0ff */
[----:B------:R-:W-:-:S07]  /*0be0*/  @P1 IMAD.MOV R2, RZ, RZ, R6 ;  /* 0x000000ffff021224 */ /* 0x000fce00078e0206 */
.L_x_135:
        /* <DEDUP_REMOVED lines=28> */
.L_x_143:
[----:B------:R-:W0:Y:S02]  /*0db0*/  LDC.64 R4, c[0x0][0x380] ;  /* 0x0000e000ff047b82 */ /* 0x000e240000000a00 */
[----:B0-----:R-:W-:-:S05]  /*0dc0*/  IMAD.WIDE R4, R7, 0x4, R4 ;  /* 0x0000000407047825 */ /* 0x001fca00078e0204 */
[----:B------:R1:W-:Y:S02]  /*0dd0*/  STG.E desc[UR6][R4.64], R3 ;  /* 0x0000000304007986 */ /* 0x0003e4000c101906 */
.L_x_144:
[----:B------:R-:W-:Y:S05]  /*0de0*/  BSYNC.RECONVERGENT B0 ;  /* 0x0000000000007941 */ /* 0x000fea0003800200 */
.L_x_142:
[----:B------:R-:W-:Y:S02]  /*0df0*/  VIADD R0, R2, 0x1 ;  /* 0x0000000102007836 */ /* 0x000fe40000000000 */
[----:B------:R-:W-:-:S05]  /*0e00*/  @P0 IMAD.MOV R0, RZ, RZ, R2 ;  /* 0x000000ffff000224 */ /* 0x000fca00078e0202 */
[----:B------:R-:W-:-:S07]  /*0e10*/  MOV R2, R0 ;  /* 0x0000000000027202 */ /* 0x000fce0000000f00 */
.L_x_121:
        /* <DEDUP_REMOVED lines=9> */
.L_x_145:
        /* <DEDUP_REMOVED lines=13> */
.L_x_149:


//--------------------- .nv.shared.reserved.0     --------------------------
	.section	.nv.shared.reserved.0,"aw",@nobits
	.weak		__nv_reservedSMEM_offset_0_alias
	.size		__nv_reservedSMEM_offset_0_alias, 0, 64
	.other		__nv_reservedSMEM_offset_0_alias,@"STO_CUDA_RESERVED_SHARED STV_DEFAULT"
__nv_reservedSMEM_offset_0_alias:
	.zero		0
	.zero		64


//--------------------- .nv.constant0._Z20queue_dequeue_kernelPiS_S_iiS_S_ --------------------------
	.section	.nv.constant0._Z20queue_dequeue_kernelPiS_S_iiS_S_,"a",@progbits
	.sectionflags	@""
	.align	4
.nv.constant0._Z20queue_dequeue_kernelPiS_S_iiS_S_:
	.zero		944


//--------------------- .nv.constant0._Z20queue_enqueue_kernelPiS_S_iiS_ --------------------------
	.section	.nv.constant0._Z20queue_enqueue_kernelPiS_S_iiS_,"a",@progbits
	.sectionflags	@""
	.align	4
.nv.constant0._Z20queue_enqueue_kernelPiS_S_iiS_:
	.zero		936


//--------------------- .nv.constant0._Z16stack_pop_kernelPiS_iiS_S_ --------------------------
	.section	.nv.constant0._Z16stack_pop_kernelPiS_iiS_S_,"a",@progbits
	.sectionflags	@""
	.align	4
.nv.constant0._Z16stack_pop_kernelPiS_iiS_S_:
	.zero		936


//--------------------- .nv.constant0._Z17stack_push_kernelPiS_iiS_ --------------------------
	.section	.nv.constant0._Z17stack_push_kernelPiS_iiS_,"a",@progbits
	.sectionflags	@""
	.align	4
.nv.constant0._Z17stack_push_kernelPiS_iiS_:
	.zero		928


//--------------------- SYMBOLS --------------------------

	.type		.nv.reservedSmem.offset0,@object
	.size		.nv.reservedSmem.offset0,0x4
